//
// Generated by NVIDIA NVVM Compiler
//
// Compiler Build ID: CL-36424714
// Cuda compilation tools, release 13.0, V13.0.88
// Based on NVVM 20.0.0
//

.version 9.0
.target sm_100
.address_size 64

	// .globl	_Z18pidCalculateKernelffPfS_P8PIDStatef
.const .align 4 .b8 d_pid_config[48];
.const .align 4 .f32 d_screen_center_x;
.const .align 4 .f32 d_screen_center_y;

.visible .entry _Z18pidCalculateKernelffPfS_P8PIDStatef(
	.param .f32 _Z18pidCalculateKernelffPfS_P8PIDStatef_param_0,
	.param .f32 _Z18pidCalculateKernelffPfS_P8PIDStatef_param_1,
	.param .u64 .ptr .align 1 _Z18pidCalculateKernelffPfS_P8PIDStatef_param_2,
	.param .u64 .ptr .align 1 _Z18pidCalculateKernelffPfS_P8PIDStatef_param_3,
	.param .u64 .ptr .align 1 _Z18pidCalculateKernelffPfS_P8PIDStatef_param_4,
	.param .f32 _Z18pidCalculateKernelffPfS_P8PIDStatef_param_5
)
{
	.reg .pred 	%p<6>;
	.reg .b16 	%rs<5>;
	.reg .b32 	%f<87>;
	.reg .b64 	%rd<7>;

	ld.param.f32 	%f19, [_Z18pidCalculateKernelffPfS_P8PIDStatef_param_0];
	ld.param.f32 	%f20, [_Z18pidCalculateKernelffPfS_P8PIDStatef_param_1];
	ld.param.u64 	%rd2, [_Z18pidCalculateKernelffPfS_P8PIDStatef_param_2];
	ld.param.u64 	%rd3, [_Z18pidCalculateKernelffPfS_P8PIDStatef_param_3];
	ld.param.u64 	%rd4, [_Z18pidCalculateKernelffPfS_P8PIDStatef_param_4];
	ld.param.f32 	%f21, [_Z18pidCalculateKernelffPfS_P8PIDStatef_param_5];
	cvta.to.global.u64 	%rd1, %rd4;
	ld.const.f32 	%f22, [d_screen_center_x];
	sub.f32 	%f1, %f19, %f22;
	ld.const.f32 	%f23, [d_screen_center_y];
	sub.f32 	%f2, %f20, %f23;
	ld.global.f32 	%f24, [%rd1+40];
	sub.f32 	%f25, %f21, %f24;
	min.f32 	%f3, %f25, 0f3E4CCCCD;
	st.global.f32 	[%rd1+40], %f21;
	ld.global.u8 	%rs1, [%rd1+44];
	setp.eq.s16 	%p1, %rs1, 0;
	@%p1 bra 	$L__BB0_2;
	st.global.v2.f32 	[%rd1+24], {%f1, %f2};
	mov.b16 	%rs2, 0;
	st.global.u8 	[%rd1+44], %rs2;
	mov.f32 	%f83, %f2;
	mov.f32 	%f84, %f1;
	bra.uni 	$L__BB0_3;
$L__BB0_2:
	ld.const.f32 	%f26, [d_pid_config+32];
	mov.f32 	%f27, 0f3F800000;
	sub.f32 	%f28, %f27, %f26;
	ld.global.v2.f32 	{%f29, %f30}, [%rd1+24];
	mul.f32 	%f31, %f28, %f29;
	fma.rn.f32 	%f84, %f1, %f26, %f31;
	mul.f32 	%f32, %f28, %f30;
	fma.rn.f32 	%f83, %f2, %f26, %f32;
	st.global.v2.f32 	[%rd1+24], {%f84, %f83};
$L__BB0_3:
	max.f32 	%f33, %f3, 0f3A83126F;
	ld.const.v2.u8 	{%rs3, %rs4}, [d_pid_config+44];
	setp.eq.s16 	%p2, %rs3, 0;
	selp.f32 	%f8, %f1, %f84, %p2;
	selp.f32 	%f9, %f2, %f83, %p2;
	ld.const.f32 	%f34, [d_pid_config+24];
	neg.f32 	%f35, %f34;
	ld.global.v2.f32 	{%f36, %f37}, [%rd1+8];
	fma.rn.f32 	%f38, %f33, %f8, %f36;
	min.f32 	%f39, %f34, %f38;
	max.f32 	%f40, %f35, %f39;
	fma.rn.f32 	%f41, %f33, %f9, %f37;
	min.f32 	%f42, %f34, %f41;
	max.f32 	%f43, %f35, %f42;
	st.global.v2.f32 	[%rd1+8], {%f40, %f43};
	ld.global.v2.f32 	{%f44, %f45}, [%rd1];
	sub.f32 	%f46, %f8, %f44;
	div.rn.f32 	%f47, %f46, %f33;
	sub.f32 	%f48, %f9, %f45;
	div.rn.f32 	%f49, %f48, %f33;
	add.f32 	%f50, %f33, 0f3CF5C28F;
	div.rn.f32 	%f51, %f33, %f50;
	mov.f32 	%f52, 0f3F800000;
	sub.f32 	%f53, %f52, %f51;
	ld.global.v2.f32 	{%f54, %f55}, [%rd1+16];
	mul.f32 	%f56, %f51, %f47;
	fma.rn.f32 	%f57, %f53, %f54, %f56;
	mul.f32 	%f58, %f53, %f55;
	fma.rn.f32 	%f59, %f51, %f49, %f58;
	st.global.v2.f32 	[%rd1+16], {%f57, %f59};
	ld.const.f32 	%f60, [d_pid_config];
	ld.const.f32 	%f61, [d_pid_config+4];
	mul.f32 	%f62, %f61, %f40;
	fma.rn.f32 	%f63, %f8, %f60, %f62;
	ld.const.f32 	%f64, [d_pid_config+8];
	fma.rn.f32 	%f65, %f64, %f57, %f63;
	ld.const.f32 	%f66, [d_pid_config+12];
	ld.const.f32 	%f67, [d_pid_config+16];
	mul.f32 	%f68, %f67, %f43;
	fma.rn.f32 	%f69, %f9, %f66, %f68;
	ld.const.f32 	%f70, [d_pid_config+20];
	fma.rn.f32 	%f71, %f70, %f59, %f69;
	ld.const.f32 	%f72, [d_pid_config+36];
	neg.f32 	%f73, %f72;
	min.f32 	%f74, %f72, %f65;
	max.f32 	%f86, %f73, %f74;
	min.f32 	%f75, %f72, %f71;
	max.f32 	%f85, %f73, %f75;
	setp.eq.s16 	%p3, %rs4, 0;
	@%p3 bra 	$L__BB0_6;
	ld.global.v2.f32 	{%f76, %f12}, [%rd1+32];
	sub.f32 	%f77, %f86, %f76;
	sub.f32 	%f13, %f85, %f12;
	abs.f32 	%f78, %f77;
	ld.const.f32 	%f14, [d_pid_config+40];
	setp.gt.f32 	%p4, %f78, %f14;
	copysign.f32 	%f79, %f77, %f14;
	add.f32 	%f80, %f76, %f79;
	selp.f32 	%f86, %f80, %f86, %p4;
	abs.f32 	%f81, %f13;
	setp.leu.f32 	%p5, %f81, %f14;
	@%p5 bra 	$L__BB0_6;
	copysign.f32 	%f82, %f13, %f14;
	add.f32 	%f85, %f12, %f82;
$L__BB0_6:
	cvta.to.global.u64 	%rd5, %rd2;
	cvta.to.global.u64 	%rd6, %rd3;
	st.global.v2.f32 	[%rd1], {%f8, %f9};
	st.global.v2.f32 	[%rd1+32], {%f86, %f85};
	st.global.f32 	[%rd5], %f86;
	st.global.f32 	[%rd6], %f85;
	ret;

}
	// .globl	_Z23pidCalculateBatchKernelPfS_S_S_P8PIDStatefi
.visible .entry _Z23pidCalculateBatchKernelPfS_S_S_P8PIDStatefi(
	.param .u64 .ptr .align 1 _Z23pidCalculateBatchKernelPfS_S_S_P8PIDStatefi_param_0,
	.param .u64 .ptr .align 1 _Z23pidCalculateBatchKernelPfS_S_S_P8PIDStatefi_param_1,
	.param .u64 .ptr .align 1 _Z23pidCalculateBatchKernelPfS_S_S_P8PIDStatefi_param_2,
	.param .u64 .ptr .align 1 _Z23pidCalculateBatchKernelPfS_S_S_P8PIDStatefi_param_3,
	.param .u64 .ptr .align 1 _Z23pidCalculateBatchKernelPfS_S_S_P8PIDStatefi_param_4,
	.param .f32 _Z23pidCalculateBatchKernelPfS_S_S_P8PIDStatefi_param_5,
	.param .u32 _Z23pidCalculateBatchKernelPfS_S_S_P8PIDStatefi_param_6
)
{
	.reg .pred 	%p<7>;
	.reg .b16 	%rs<5>;
	.reg .b32 	%r<6>;
	.reg .b32 	%f<87>;
	.reg .b64 	%rd<19>;

	ld.param.u64 	%rd2, [_Z23pidCalculateBatchKernelPfS_S_S_P8PIDStatefi_param_0];
	ld.param.u64 	%rd3, [_Z23pidCalculateBatchKernelPfS_S_S_P8PIDStatefi_param_1];
	ld.param.u64 	%rd4, [_Z23pidCalculateBatchKernelPfS_S_S_P8PIDStatefi_param_2];
	ld.param.u64 	%rd5, [_Z23pidCalculateBatchKernelPfS_S_S_P8PIDStatefi_param_3];
	ld.param.u64 	%rd6, [_Z23pidCalculateBatchKernelPfS_S_S_P8PIDStatefi_param_4];
	ld.param.f32 	%f19, [_Z23pidCalculateBatchKernelPfS_S_S_P8PIDStatefi_param_5];
	ld.param.u32 	%r2, [_Z23pidCalculateBatchKernelPfS_S_S_P8PIDStatefi_param_6];
	mov.u32 	%r3, %ctaid.x;
	mov.u32 	%r4, %ntid.x;
	mov.u32 	%r5, %tid.x;
	mad.lo.s32 	%r1, %r3, %r4, %r5;
	setp.ge.s32 	%p1, %r1, %r2;
	@%p1 bra 	$L__BB1_8;
	cvta.to.global.u64 	%rd7, %rd2;
	cvta.to.global.u64 	%rd8, %rd3;
	cvta.to.global.u64 	%rd9, %rd6;
	mul.wide.s32 	%rd10, %r1, 4;
	add.s64 	%rd11, %rd7, %rd10;
	ld.global.f32 	%f20, [%rd11];
	ld.const.f32 	%f21, [d_screen_center_x];
	sub.f32 	%f1, %f20, %f21;
	add.s64 	%rd12, %rd8, %rd10;
	ld.global.f32 	%f22, [%rd12];
	ld.const.f32 	%f23, [d_screen_center_y];
	sub.f32 	%f2, %f22, %f23;
	mul.wide.s32 	%rd13, %r1, 48;
	add.s64 	%rd1, %rd9, %rd13;
	ld.global.f32 	%f24, [%rd1+40];
	sub.f32 	%f25, %f19, %f24;
	min.f32 	%f3, %f25, 0f3E4CCCCD;
	st.global.f32 	[%rd1+40], %f19;
	ld.global.u8 	%rs1, [%rd1+44];
	setp.eq.s16 	%p2, %rs1, 0;
	@%p2 bra 	$L__BB1_3;
	st.global.v2.f32 	[%rd1+24], {%f1, %f2};
	mov.b16 	%rs2, 0;
	st.global.u8 	[%rd1+44], %rs2;
	mov.f32 	%f83, %f2;
	mov.f32 	%f84, %f1;
	bra.uni 	$L__BB1_4;
$L__BB1_3:
	ld.const.f32 	%f26, [d_pid_config+32];
	mov.f32 	%f27, 0f3F800000;
	sub.f32 	%f28, %f27, %f26;
	ld.global.v2.f32 	{%f29, %f30}, [%rd1+24];
	mul.f32 	%f31, %f28, %f29;
	fma.rn.f32 	%f84, %f1, %f26, %f31;
	mul.f32 	%f32, %f28, %f30;
	fma.rn.f32 	%f83, %f2, %f26, %f32;
	st.global.v2.f32 	[%rd1+24], {%f84, %f83};
$L__BB1_4:
	max.f32 	%f33, %f3, 0f3A83126F;
	ld.const.v2.u8 	{%rs3, %rs4}, [d_pid_config+44];
	setp.eq.s16 	%p3, %rs3, 0;
	selp.f32 	%f8, %f1, %f84, %p3;
	selp.f32 	%f9, %f2, %f83, %p3;
	ld.const.f32 	%f34, [d_pid_config+24];
	neg.f32 	%f35, %f34;
	ld.global.v2.f32 	{%f36, %f37}, [%rd1+8];
	fma.rn.f32 	%f38, %f33, %f8, %f36;
	min.f32 	%f39, %f34, %f38;
	max.f32 	%f40, %f35, %f39;
	fma.rn.f32 	%f41, %f33, %f9, %f37;
	min.f32 	%f42, %f34, %f41;
	max.f32 	%f43, %f35, %f42;
	st.global.v2.f32 	[%rd1+8], {%f40, %f43};
	ld.global.v2.f32 	{%f44, %f45}, [%rd1];
	sub.f32 	%f46, %f8, %f44;
	div.rn.f32 	%f47, %f46, %f33;
	sub.f32 	%f48, %f9, %f45;
	div.rn.f32 	%f49, %f48, %f33;
	add.f32 	%f50, %f33, 0f3CF5C28F;
	div.rn.f32 	%f51, %f33, %f50;
	mov.f32 	%f52, 0f3F800000;
	sub.f32 	%f53, %f52, %f51;
	ld.global.v2.f32 	{%f54, %f55}, [%rd1+16];
	mul.f32 	%f56, %f51, %f47;
	fma.rn.f32 	%f57, %f53, %f54, %f56;
	mul.f32 	%f58, %f53, %f55;
	fma.rn.f32 	%f59, %f51, %f49, %f58;
	st.global.v2.f32 	[%rd1+16], {%f57, %f59};
	ld.const.f32 	%f60, [d_pid_config];
	ld.const.f32 	%f61, [d_pid_config+4];
	mul.f32 	%f62, %f61, %f40;
	fma.rn.f32 	%f63, %f8, %f60, %f62;
	ld.const.f32 	%f64, [d_pid_config+8];
	fma.rn.f32 	%f65, %f64, %f57, %f63;
	ld.const.f32 	%f66, [d_pid_config+12];
	ld.const.f32 	%f67, [d_pid_config+16];
	mul.f32 	%f68, %f67, %f43;
	fma.rn.f32 	%f69, %f9, %f66, %f68;
	ld.const.f32 	%f70, [d_pid_config+20];
	fma.rn.f32 	%f71, %f70, %f59, %f69;
	ld.const.f32 	%f72, [d_pid_config+36];
	neg.f32 	%f73, %f72;
	min.f32 	%f74, %f72, %f65;
	max.f32 	%f86, %f73, %f74;
	min.f32 	%f75, %f72, %f71;
	max.f32 	%f85, %f73, %f75;
	setp.eq.s16 	%p4, %rs4, 0;
	@%p4 bra 	$L__BB1_7;
	ld.global.v2.f32 	{%f76, %f12}, [%rd1+32];
	sub.f32 	%f77, %f86, %f76;
	sub.f32 	%f13, %f85, %f12;
	abs.f32 	%f78, %f77;
	ld.const.f32 	%f14, [d_pid_config+40];
	setp.gt.f32 	%p5, %f78, %f14;
	copysign.f32 	%f79, %f77, %f14;
	add.f32 	%f80, %f76, %f79;
	selp.f32 	%f86, %f80, %f86, %p5;
	abs.f32 	%f81, %f13;
	setp.leu.f32 	%p6, %f81, %f14;
	@%p6 bra 	$L__BB1_7;
	copysign.f32 	%f82, %f13, %f14;
	add.f32 	%f85, %f12, %f82;
$L__BB1_7:
	st.global.v2.f32 	[%rd1], {%f8, %f9};
	st.global.v2.f32 	[%rd1+32], {%f86, %f85};
	cvta.to.global.u64 	%rd14, %rd4;
	add.s64 	%rd16, %rd14, %rd10;
	st.global.f32 	[%rd16], %f86;
	cvta.to.global.u64 	%rd17, %rd5;
	add.s64 	%rd18, %rd17, %rd10;
	st.global.f32 	[%rd18], %f85;
$L__BB1_8:
	ret;

}
	// .globl	_Z14pidResetKernelP8PIDState
.visible .entry _Z14pidResetKernelP8PIDState(
	.param .u64 .ptr .align 1 _Z14pidResetKernelP8PIDState_param_0
)
{
	.reg .b16 	%rs<2>;
	.reg .b32 	%f<2>;
	.reg .b64 	%rd<3>;

	ld.param.u64 	%rd1, [_Z14pidResetKernelP8PIDState_param_0];
	cvta.to.global.u64 	%rd2, %rd1;
	mov.f32 	%f1, 0f00000000;
	st.global.v2.f32 	[%rd2], {%f1, %f1};
	st.global.v2.f32 	[%rd2+8], {%f1, %f1};
	st.global.v2.f32 	[%rd2+16], {%f1, %f1};
	st.global.v2.f32 	[%rd2+24], {%f1, %f1};
	st.global.v2.f32 	[%rd2+32], {%f1, %f1};
	mov.b16 	%rs1, 1;
	st.global.u8 	[%rd2+44], %rs1;
	ret;

}


// ===== COMPILED SASS (sm_100) =====

	.target	sm_100

	.elftype	@"ET_EXEC"


//--------------------- .note.nv.tkinfo           --------------------------
	.section	.note.nv.tkinfo,"",@"SHT_NOTE"
	.sectionflags	@"SHF_NOTE_NV_TKINFO"
	.tkinfo
        /*0018*/ 	.word	0x00000002
        /*0030*/ 	.string	""
        /*0030*/ 	.string	"ptxas"
        /*0030*/ 	.string	"Cuda compilation tools, release 13.0, V13.0.88"
        /*0030*/ 	.string	"Build cuda_13.0.r13.0/compiler.36424714_0"
        /*0030*/ 	.string	"-arch sm_100 -m 64 "



//--------------------- .note.nv.cuinfo           --------------------------
	.section	.note.nv.cuinfo,"",@"SHT_NOTE"
	.sectionflags	@"SHF_NOTE_NV_CUINFO"
        /*0018*/ 	.short	0x0002
        /*001a*/ 	.short	0x0064
        /*001c*/ 	.short	0x0082
	.zero		2


//--------------------- .nv.info                  --------------------------
	.section	.nv.info,"",@"SHT_CUDA_INFO"
	.align	4


	//----- nvinfo : EIATTR_REGCOUNT
	.align		4
        /*0000*/ 	.byte	0x04, 0x2f
        /*0002*/ 	.short	(.L_4 - .L_3)
	.align		4
.L_3:
        /*0004*/ 	.word	index@(_Z18pidCalculateKernelffPfS_P8PIDStatef)
        /*0008*/ 	.word	0x00000015


	//----- nvinfo : EIATTR_FRAME_SIZE
	.align		4
.L_4:
        /*000c*/ 	.byte	0x04, 0x11
        /*000e*/ 	.short	(.L_6 - .L_5)
	.align		4
.L_5:
        /*0010*/ 	.word	index@($__internal_1_$__cuda_sm3x_div_rn_noftz_f32_slowpath)
        /*0014*/ 	.word	0x00000000


	//----- nvinfo : EIATTR_FRAME_SIZE
	.align		4
.L_6:
        /*0018*/ 	.byte	0x04, 0x11
        /*001a*/ 	.short	(.L_8 - .L_7)
	.align		4
.L_7:
        /*001c*/ 	.word	index@(_Z18pidCalculateKernelffPfS_P8PIDStatef)
        /*0020*/ 	.word	0x00000000


	//----- nvinfo : EIATTR_REGCOUNT
	.align		4
.L_8:
        /*0024*/ 	.byte	0x04, 0x2f
        /*0026*/ 	.short	(.L_10 - .L_9)
	.align		4
.L_9:
        /*0028*/ 	.word	index@(_Z23pidCalculateBatchKernelPfS_S_S_P8PIDStatefi)
        /*002c*/ 	.word	0x00000017


	//----- nvinfo : EIATTR_FRAME_SIZE
	.align		4
.L_10:
        /*0030*/ 	.byte	0x04, 0x11
        /*0032*/ 	.short	(.L_12 - .L_11)
	.align		4
.L_11:
        /*0034*/ 	.word	index@($__internal_0_$__cuda_sm3x_div_rn_noftz_f32_slowpath)
        /*0038*/ 	.word	0x00000000


	//----- nvinfo : EIATTR_FRAME_SIZE
	.align		4
.L_12:
        /*003c*/ 	.byte	0x04, 0x11
        /*003e*/ 	.short	(.L_14 - .L_13)
	.align		4
.L_13:
        /*0040*/ 	.word	index@(_Z23pidCalculateBatchKernelPfS_S_S_P8PIDStatefi)
        /*0044*/ 	.word	0x00000000


	//----- nvinfo : EIATTR_REGCOUNT
	.align		4
.L_14:
        /*0048*/ 	.byte	0x04, 0x2f
        /*004a*/ 	.short	(.L_16 - .L_15)
	.align		4
.L_15:
        /*004c*/ 	.word	index@(_Z14pidResetKernelP8PIDState)
        /*0050*/ 	.word	0x00000006


	//----- nvinfo : EIATTR_FRAME_SIZE
	.align		4
.L_16:
        /*0054*/ 	.byte	0x04, 0x11
        /*0056*/ 	.short	(.L_18 - .L_17)
	.align		4
.L_17:
        /*0058*/ 	.word	index@(_Z14pidResetKernelP8PIDState)
        /*005c*/ 	.word	0x00000000


	//----- nvinfo : EIATTR_MIN_STACK_SIZE
	.align		4
.L_18:
        /*0060*/ 	.byte	0x04, 0x12
        /*0062*/ 	.short	(.L_20 - .L_19)
	.align		4
.L_19:
        /*0064*/ 	.word	index@(_Z14pidResetKernelP8PIDState)
        /*0068*/ 	.word	0x00000000


	//----- nvinfo : EIATTR_MIN_STACK_SIZE
	.align		4
.L_20:
        /*006c*/ 	.byte	0x04, 0x12
        /*006e*/ 	.short	(.L_22 - .L_21)
	.align		4
.L_21:
        /*0070*/ 	.word	index@(_Z23pidCalculateBatchKernelPfS_S_S_P8PIDStatefi)
        /*0074*/ 	.word	0x00000000


	//----- nvinfo : EIATTR_MIN_STACK_SIZE
	.align		4
.L_22:
        /*0078*/ 	.byte	0x04, 0x12
        /*007a*/ 	.short	(.L_24 - .L_23)
	.align		4
.L_23:
        /*007c*/ 	.word	index@(_Z18pidCalculateKernelffPfS_P8PIDStatef)
        /*0080*/ 	.word	0x00000000
.L_24:


//--------------------- .nv.compat                --------------------------
	.section	.nv.compat,"",@"SHT_CUDA_COMPAT_INFO"
	.align	4
        /*0000*/ 	.byte	0x02, 0x09, 0x00, 0x00, 0x02, 0x02, 0x01, 0x00, 0x02, 0x05, 0x05, 0x00, 0x03, 0x07, 0x01, 0x01
        /*0010*/ 	.byte	0x02, 0x03, 0x00, 0x00, 0x02, 0x06, 0x01, 0x00, 0x04, 0x0b, 0x08, 0x00, 0x01, 0x00, 0x00, 0x00
        /*0020*/ 	.byte	0x00, 0x00, 0x00, 0x00


//--------------------- .nv.info._Z14pidResetKernelP8PIDState --------------------------
	.section	.nv.info._Z14pidResetKernelP8PIDState,"",@"SHT_CUDA_INFO"
	.sectionflags	@""
	.align	4


	//----- nvinfo : EIATTR_CUDA_API_VERSION
	.align		4
        /*0000*/ 	.byte	0x04, 0x37
        /*0002*/ 	.short	(.L_26 - .L_25)
.L_25:
        /*0004*/ 	.word	0x00000082


	//----- nvinfo : EIATTR_KPARAM_INFO
	.align		4
.L_26:
        /*0008*/ 	.byte	0x04, 0x17
        /*000a*/ 	.short	(.L_28 - .L_27)
.L_27:
        /*000c*/ 	.word	0x00000000
        /*0010*/ 	.short	0x0000
        /*0012*/ 	.short	0x0000
        /*0014*/ 	.byte	0x00, 0xf5, 0x21, 0x00


	//----- nvinfo : EIATTR_SPARSE_MMA_MASK
	.align		4
.L_28:
        /*0018*/ 	.byte	0x03, 0x50
        /*001a*/ 	.short	0x0000


	//----- nvinfo : EIATTR_MAXREG_COUNT
	.align		4
        /*001c*/ 	.byte	0x03, 0x1b
        /*001e*/ 	.short	0x00ff


	//----- nvinfo : EIATTR_MERCURY_ISA_VERSION
	.align		4
        /*0020*/ 	.byte	0x03, 0x5f
        /*0022*/ 	.short	0x0101


	//----- nvinfo : EIATTR_VRC_CTA_INIT_COUNT
	.align		4
        /*0024*/ 	.byte	0x02, 0x4a
	.zero		1
	.zero		1


	//----- nvinfo : EIATTR_EXIT_INSTR_OFFSETS
	.align		4
        /*0028*/ 	.byte	0x04, 0x1c
        /*002a*/ 	.short	(.L_30 - .L_29)


	//   ....[0]....
.L_29:
        /*002c*/ 	.word	0x000000a0


	//----- nvinfo : EIATTR_CBANK_PARAM_SIZE
	.align		4
.L_30:
        /*0030*/ 	.byte	0x03, 0x19
        /*0032*/ 	.short	0x0008


	//----- nvinfo : EIATTR_PARAM_CBANK
	.align		4
        /*0034*/ 	.byte	0x04, 0x0a
        /*0036*/ 	.short	(.L_32 - .L_31)
	.align		4
.L_31:
        /*0038*/ 	.word	index@(.nv.constant0._Z14pidResetKernelP8PIDState)
        /*003c*/ 	.short	0x0380
        /*003e*/ 	.short	0x0008


	//----- nvinfo : EIATTR_SW_WAR
	.align		4
.L_32:
        /*0040*/ 	.byte	0x04, 0x36
        /*0042*/ 	.short	(.L_34 - .L_33)
.L_33:
        /*0044*/ 	.word	0x00000008
.L_34:


//--------------------- .nv.info._Z23pidCalculateBatchKernelPfS_S_S_P8PIDStatefi --------------------------
	.section	.nv.info._Z23pidCalculateBatchKernelPfS_S_S_P8PIDStatefi,"",@"SHT_CUDA_INFO"
	.sectionflags	@""
	.align	4


	//----- nvinfo : EIATTR_CUDA_API_VERSION
	.align		4
        /*0000*/ 	.byte	0x04, 0x37
        /*0002*/ 	.short	(.L_36 - .L_35)
.L_35:
        /*0004*/ 	.word	0x00000082


	//----- nvinfo : EIATTR_KPARAM_INFO
	.align		4
.L_36:
        /*0008*/ 	.byte	0x04, 0x17
        /*000a*/ 	.short	(.L_38 - .L_37)
.L_37:
        /*000c*/ 	.word	0x00000000
        /*0010*/ 	.short	0x0006
        /*0012*/ 	.short	0x002c
        /*0014*/ 	.byte	0x00, 0xf0, 0x11, 0x00


	//----- nvinfo : EIATTR_KPARAM_INFO
	.align		4
.L_38:
        /*0018*/ 	.byte	0x04, 0x17
        /*001a*/ 	.short	(.L_40 - .L_39)
.L_39:
        /*001c*/ 	.word	0x00000000
        /*0020*/ 	.short	0x0005
        /*0022*/ 	.short	0x0028
        /*0024*/ 	.byte	0x00, 0xf0, 0x11, 0x00


	//----- nvinfo : EIATTR_KPARAM_INFO
	.align		4
.L_40:
        /*0028*/ 	.byte	0x04, 0x17
        /*002a*/ 	.short	(.L_42 - .L_41)
.L_41:
        /*002c*/ 	.word	0x00000000
        /*0030*/ 	.short	0x0004
        /*0032*/ 	.short	0x0020
        /*0034*/ 	.byte	0x00, 0xf5, 0x21, 0x00


	//----- nvinfo : EIATTR_KPARAM_INFO
	.align		4
.L_42:
        /*0038*/ 	.byte	0x04, 0x17
        /*003a*/ 	.short	(.L_44 - .L_43)
.L_43:
        /*003c*/ 	.word	0x00000000
        /*0040*/ 	.short	0x0003
        /*0042*/ 	.short	0x0018
        /*0044*/ 	.byte	0x00, 0xf5, 0x21, 0x00


	//----- nvinfo : EIATTR_KPARAM_INFO
	.align		4
.L_44:
        /*0048*/ 	.byte	0x04, 0x17
        /*004a*/ 	.short	(.L_46 - .L_45)
.L_45:
        /*004c*/ 	.word	0x00000000
        /*0050*/ 	.short	0x0002
        /*0052*/ 	.short	0x0010
        /*0054*/ 	.byte	0x00, 0xf5, 0x21, 0x00


	//----- nvinfo : EIATTR_KPARAM_INFO
	.align		4
.L_46:
        /*0058*/ 	.byte	0x04, 0x17
        /*005a*/ 	.short	(.L_48 - .L_47)
.L_47:
        /*005c*/ 	.word	0x00000000
        /*0060*/ 	.short	0x0001
        /*0062*/ 	.short	0x0008
        /*0064*/ 	.byte	0x00, 0xf5, 0x21, 0x00


	//----- nvinfo : EIATTR_KPARAM_INFO
	.align		4
.L_48:
        /*0068*/ 	.byte	0x04, 0x17
        /*006a*/ 	.short	(.L_50 - .L_49)
.L_49:
        /*006c*/ 	.word	0x00000000
        /*0070*/ 	.short	0x0000
        /*0072*/ 	.short	0x0000
        /*0074*/ 	.byte	0x00, 0xf5, 0x21, 0x00


	//----- nvinfo : EIATTR_SPARSE_MMA_MASK
	.align		4
.L_50:
        /*0078*/ 	.byte	0x03, 0x50
        /*007a*/ 	.short	0x0000


	//----- nvinfo : EIATTR_MAXREG_COUNT
	.align		4
        /*007c*/ 	.byte	0x03, 0x1b
        /*007e*/ 	.short	0x00ff


	//----- nvinfo : EIATTR_MERCURY_ISA_VERSION
	.align		4
        /*0080*/ 	.byte	0x03, 0x5f
        /*0082*/ 	.short	0x0101


	//----- nvinfo : EIATTR_VRC_CTA_INIT_COUNT
	.align		4
        /*0084*/ 	.byte	0x02, 0x4a
	.zero		1
	.zero		1


	//----- nvinfo : EIATTR_EXIT_INSTR_OFFSETS
	.align		4
        /*0088*/ 	.byte	0x04, 0x1c
        /*008a*/ 	.short	(.L_52 - .L_51)


	//   ....[0]....
.L_51:
        /*008c*/ 	.word	0x00000070


	//   ....[1]....
        /*0090*/ 	.word	0x000008b0


	//----- nvinfo : EIATTR_CRS_STACK_SIZE
	.align		4
.L_52:
        /*0094*/ 	.byte	0x04, 0x1e
        /*0096*/ 	.short	(.L_54 - .L_53)
.L_53:
        /*0098*/ 	.word	0x00000000


	//----- nvinfo : EIATTR_CBANK_PARAM_SIZE
	.align		4
.L_54:
        /*009c*/ 	.byte	0x03, 0x19
        /*009e*/ 	.short	0x0030


	//----- nvinfo : EIATTR_PARAM_CBANK
	.align		4
        /*00a0*/ 	.byte	0x04, 0x0a
        /*00a2*/ 	.short	(.L_56 - .L_55)
	.align		4
.L_55:
        /*00a4*/ 	.word	index@(.nv.constant0._Z23pidCalculateBatchKernelPfS_S_S_P8PIDStatefi)
        /*00a8*/ 	.short	0x0380
        /*00aa*/ 	.short	0x0030


	//----- nvinfo : EIATTR_SW_WAR
	.align		4
.L_56:
        /*00ac*/ 	.byte	0x04, 0x36
        /*00ae*/ 	.short	(.L_58 - .L_57)
.L_57:
        /*00b0*/ 	.word	0x00000008
.L_58:


//--------------------- .nv.info._Z18pidCalculateKernelffPfS_P8PIDStatef --------------------------
	.section	.nv.info._Z18pidCalculateKernelffPfS_P8PIDStatef,"",@"SHT_CUDA_INFO"
	.sectionflags	@""
	.align	4


	//----- nvinfo : EIATTR_CUDA_API_VERSION
	.align		4
        /*0000*/ 	.byte	0x04, 0x37
        /*0002*/ 	.short	(.L_60 - .L_59)
.L_59:
        /*0004*/ 	.word	0x00000082


	//----- nvinfo : EIATTR_KPARAM_INFO
	.align		4
.L_60:
        /*0008*/ 	.byte	0x04, 0x17
        /*000a*/ 	.short	(.L_62 - .L_61)
.L_61:
        /*000c*/ 	.word	0x00000000
        /*0010*/ 	.short	0x0005
        /*0012*/ 	.short	0x0020
        /*0014*/ 	.byte	0x00, 0xf0, 0x11, 0x00


	//----- nvinfo : EIATTR_KPARAM_INFO
	.align		4
.L_62:
        /*0018*/ 	.byte	0x04, 0x17
        /*001a*/ 	.short	(.L_64 - .L_63)
.L_63:
        /*001c*/ 	.word	0x00000000
        /*0020*/ 	.short	0x0004
        /*0022*/ 	.short	0x0018
        /*0024*/ 	.byte	0x00, 0xf5, 0x21, 0x00


	//----- nvinfo : EIATTR_KPARAM_INFO
	.align		4
.L_64:
        /*0028*/ 	.byte	0x04, 0x17
        /*002a*/ 	.short	(.L_66 - .L_65)
.L_65:
        /*002c*/ 	.word	0x00000000
        /*0030*/ 	.short	0x0003
        /*0032*/ 	.short	0x0010
        /*0034*/ 	.byte	0x00, 0xf5, 0x21, 0x00


	//----- nvinfo : EIATTR_KPARAM_INFO
	.align		4
.L_66:
        /*0038*/ 	.byte	0x04, 0x17
        /*003a*/ 	.short	(.L_68 - .L_67)
.L_67:
        /*003c*/ 	.word	0x00000000
        /*0040*/ 	.short	0x0002
        /*0042*/ 	.short	0x0008
        /*0044*/ 	.byte	0x00, 0xf5, 0x21, 0x00


	//----- nvinfo : EIATTR_KPARAM_INFO
	.align		4
.L_68:
        /*0048*/ 	.byte	0x04, 0x17
        /*004a*/ 	.short	(.L_70 - .L_69)
.L_69:
        /*004c*/ 	.word	0x00000000
        /*0050*/ 	.short	0x0001
        /*0052*/ 	.short	0x0004
        /*0054*/ 	.byte	0x00, 0xf0, 0x11, 0x00


	//----- nvinfo : EIATTR_KPARAM_INFO
	.align		4
.L_70:
        /*0058*/ 	.byte	0x04, 0x17
        /*005a*/ 	.short	(.L_72 - .L_71)
.L_71:
        /*005c*/ 	.word	0x00000000
        /*0060*/ 	.short	0x0000
        /*0062*/ 	.short	0x0000
        /*0064*/ 	.byte	0x00, 0xf0, 0x11, 0x00


	//----- nvinfo : EIATTR_SPARSE_MMA_MASK
	.align		4
.L_72:
        /*0068*/ 	.byte	0x03, 0x50
        /*006a*/ 	.short	0x0000


	//----- nvinfo : EIATTR_MAXREG_COUNT
	.align		4
        /*006c*/ 	.byte	0x03, 0x1b
        /*006e*/ 	.short	0x00ff


	//----- nvinfo : EIATTR_MERCURY_ISA_VERSION
	.align		4
        /*0070*/ 	.byte	0x03, 0x5f
        /*0072*/ 	.short	0x0101


	//----- nvinfo : EIATTR_VRC_CTA_INIT_COUNT
	.align		4
        /*0074*/ 	.byte	0x02, 0x4a
	.zero		1
	.zero		1


	//----- nvinfo : EIATTR_EXIT_INSTR_OFFSETS
	.align		4
        /*0078*/ 	.byte	0x04, 0x1c
        /*007a*/ 	.short	(.L_74 - .L_73)


	//   ....[0]....
.L_73:
        /*007c*/ 	.word	0x00000780


	//----- nvinfo : EIATTR_CRS_STACK_SIZE
	.align		4
.L_74:
        /*0080*/ 	.byte	0x04, 0x1e
        /*0082*/ 	.short	(.L_76 - .L_75)
.L_75:
        /*0084*/ 	.word	0x00000000


	//----- nvinfo : EIATTR_CBANK_PARAM_SIZE
	.align		4
.L_76:
        /*0088*/ 	.byte	0x03, 0x19
        /*008a*/ 	.short	0x0024


	//----- nvinfo : EIATTR_PARAM_CBANK
	.align		4
        /*008c*/ 	.byte	0x04, 0x0a
        /*008e*/ 	.short	(.L_78 - .L_77)
	.align		4
.L_77:
        /*0090*/ 	.word	index@(.nv.constant0._Z18pidCalculateKernelffPfS_P8PIDStatef)
        /*0094*/ 	.short	0x0380
        /*0096*/ 	.short	0x0024


	//----- nvinfo : EIATTR_SW_WAR
	.align		4
.L_78:
        /*0098*/ 	.byte	0x04, 0x36
        /*009a*/ 	.short	(.L_80 - .L_79)
.L_79:
        /*009c*/ 	.word	0x00000008
.L_80:


//--------------------- .nv.callgraph             --------------------------
	.section	.nv.callgraph,"",@"SHT_CUDA_CALLGRAPH"
	.align	4
	.sectionentsize	8
	.align		4
        /*0000*/ 	.word	0x00000000
	.align		4
        /*0004*/ 	.word	0xffffffff
	.align		4
        /*0008*/ 	.word	0x00000000
	.align		4
        /*000c*/ 	.word	0xfffffffe
	.align		4
        /*0010*/ 	.word	0x00000000
	.align		4
        /*0014*/ 	.word	0xfffffffd
	.align		4
        /*0018*/ 	.word	0x00000000
	.align		4
        /*001c*/ 	.word	0xfffffffc


//--------------------- .nv.constant3             --------------------------
	.section	.nv.constant3,"a",@progbits
	.align	4
.nv.constant3:
	.type		d_pid_config,@object
	.size		d_pid_config,(d_screen_center_x - d_pid_config)
d_pid_config:
	.zero		48
	.type		d_screen_center_x,@object
	.size		d_screen_center_x,(d_screen_center_y - d_screen_center_x)
d_screen_center_x:
	.zero		4
	.type		d_screen_center_y,@object
	.size		d_screen_center_y,(.L_2 - d_screen_center_y)
d_screen_center_y:
	.zero		4
.L_2:


//--------------------- .text._Z14pidResetKernelP8PIDState --------------------------
	.section	.text._Z14pidResetKernelP8PIDState,"ax",@progbits
	.align	128
        .global         _Z14pidResetKernelP8PIDState
        .type           _Z14pidResetKernelP8PIDState,@function
        .size           _Z14pidResetKernelP8PIDState,(.L_x_35 - _Z14pidResetKernelP8PIDState)
        .other          _Z14pidResetKernelP8PIDState,@"STO_CUDA_ENTRY STV_DEFAULT"
_Z14pidResetKernelP8PIDState:
.text._Z14pidResetKernelP8PIDState:
[----:B------:R-:W-:Y:S08]  /*0000*/  LDC R1, c[0x0][0x37c] ;  /* 0x0000df00ff017b82 */ /* 0x000ff00000000800 */
[----:B------:R-:W0:Y:S01]  /*0010*/  LDC.64 R2, c[0x0][0x380] ;  /* 0x0000e000ff027b82 */ /* 0x000e220000000a00 */
[----:B------:R-:W0:Y:S01]  /*0020*/  LDCU.64 UR4, c[0x0][0x358] ;  /* 0x00006b00ff0477ac */ /* 0x000e220008000a00 */
[----:B------:R-:W-:Y:S01]  /*0030*/  HFMA2 R0, -RZ, RZ, 0, 5.9604644775390625e-08 ;  /* 0x00000001ff007431 */ /* 0x000fe200000001ff */
[----:B0-----:R-:W-:Y:S04]  /*0040*/  STG.E.64 desc[UR4][R2.64], RZ ;  /* 0x000000ff02007986 */ /* 0x001fe8000c101b04 */
[----:B------:R-:W-:Y:S04]  /*0050*/  STG.E.64 desc[UR4][R2.64+0x8], RZ ;  /* 0x000008ff02007986 */ /* 0x000fe8000c101b04 */
[----:B------:R-:W-:Y:S04]  /*0060*/  STG.E.64 desc[UR4][R2.64+0x10], RZ ;  /* 0x000010ff02007986 */ /* 0x000fe8000c101b04 */
[----:B------:R-:W-:Y:S04]  /*0070*/  STG.E.64 desc[UR4][R2.64+0x18], RZ ;  /* 0x000018ff02007986 */ /* 0x000fe8000c101b04 */
[----:B------:R-:W-:Y:S04]  /*0080*/  STG.E.64 desc[UR4][R2.64+0x20], RZ ;  /* 0x000020ff02007986 */ /* 0x000fe8000c101b04 */
[----:B------:R-:W-:Y:S01]  /*0090*/  STG.E.U8 desc[UR4][R2.64+0x2c], R0 ;  /* 0x00002c0002007986 */ /* 0x000fe2000c101104 */
[----:B------:R-:W-:Y:S05]  /*00a0*/  EXIT ;  /* 0x000000000000794d */ /* 0x000fea0003800000 */
.L_x_0:
[----:B------:R-:W-:-:S00]  /*00b0*/  BRA `(.L_x_0) ;  /* 0xfffffffc00fc7947 */ /* 0x000fc0000383ffff */
[----:B------:R-:W-:-:S00]  /*00c0*/  NOP ;  /* 0x0000000000007918 */ /* 0x000fc00000000000 */
        /* <DEDUP_REMOVED lines=11> */
.L_x_35:


//--------------------- .text._Z23pidCalculateBatchKernelPfS_S_S_P8PIDStatefi --------------------------
	.section	.text._Z23pidCalculateBatchKernelPfS_S_S_P8PIDStatefi,"ax",@progbits
	.align	128
        .global         _Z23pidCalculateBatchKernelPfS_S_S_P8PIDStatefi
        .type           _Z23pidCalculateBatchKernelPfS_S_S_P8PIDStatefi,@function
        .size           _Z23pidCalculateBatchKernelPfS_S_S_P8PIDStatefi,(.L_x_33 - _Z23pidCalculateBatchKernelPfS_S_S_P8PIDStatefi)
        .other          _Z23pidCalculateBatchKernelPfS_S_S_P8PIDStatefi,@"STO_CUDA_ENTRY STV_DEFAULT"
_Z23pidCalculateBatchKernelPfS_S_S_P8PIDStatefi:
.text._Z23pidCalculateBatchKernelPfS_S_S_P8PIDStatefi:
[----:B------:R-:W-:Y:S01]  /*0000*/  LDC R1, c[0x0][0x37c] ;  /* 0x0000df00ff017b82 */ /* 0x000fe20000000800 */
[----:B------:R-:W0:Y:S07]  /*0010*/  S2R R3, SR_TID.X ;  /* 0x0000000000037919 */ /* 0x000e2e0000002100 */
[----:B------:R-:W0:Y:S01]  /*0020*/  S2UR UR4, SR_CTAID.X ;  /* 0x00000000000479c3 */ /* 0x000e220000002500 */
[----:B------:R-:W1:Y:S07]  /*0030*/  LDCU UR5, c[0x0][0x3ac] ;  /* 0x00007580ff0577ac */ /* 0x000e6e0008000800 */
[----:B------:R-:W0:Y:S02]  /*0040*/  LDC R2, c[0x0][0x360] ;  /* 0x0000d800ff027b82 */ /* 0x000e240000000800 */
[----:B0-----:R-:W-:-:S05]  /*0050*/  IMAD R2, R2, UR4, R3 ;  /* 0x0000000402027c24 */ /* 0x001fca000f8e0203 */
[----:B-1----:R-:W-:-:S13]  /*0060*/  ISETP.GE.AND P0, PT, R2, UR5, PT ;  /* 0x0000000502007c0c */ /* 0x002fda000bf06270 */
[----:B------:R-:W-:Y:S05]  /*0070*/  @P0 EXIT ;  /* 0x000000000000094d */ /* 0x000fea0003800000 */
[----:B------:R-:W0:Y:S01]  /*0080*/  LDC.64 R4, c[0x0][0x3a0] ;  /* 0x0000e800ff047b82 */ /* 0x000e220000000a00 */
[----:B------:R-:W1:Y:S01]  /*0090*/  LDCU.64 UR4, c[0x0][0x358] ;  /* 0x00006b00ff0477ac */ /* 0x000e620008000a00 */
[----:B------:R-:W2:Y:S06]  /*00a0*/  LDCU.64 UR6, c[0x3][0x30] ;  /* 0x00c00600ff0677ac */ /* 0x000eac0008000a00 */
[----:B------:R-:W3:Y:S08]  /*00b0*/  LDC.64 R12, c[0x0][0x380] ;  /* 0x0000e000ff0c7b82 */ /* 0x000ef00000000a00 */
[----:B------:R-:W4:Y:S01]  /*00c0*/  LDC.64 R14, c[0x0][0x388] ;  /* 0x0000e200ff0e7b82 */ /* 0x000f220000000a00 */
[----:B0-----:R-:W-:-:S05]  /*00d0*/  IMAD.WIDE R4, R2, 0x30, R4 ;  /* 0x0000003002047825 */ /* 0x001fca00078e0204 */
[----:B-1----:R-:W5:Y:S01]  /*00e0*/  LDG.E.U8 R0, desc[UR4][R4.64+0x2c] ;  /* 0x00002c0404007981 */ /* 0x002f62000c1e1100 */
[----:B---3--:R-:W-:-:S03]  /*00f0*/  IMAD.WIDE R12, R2, 0x4, R12 ;  /* 0x00000004020c7825 */ /* 0x008fc600078e020c */
[----:B------:R-:W3:Y:S04]  /*0100*/  LDG.E.64 R10, desc[UR4][R4.64+0x8] ;  /* 0x00000804040a7981 */ /* 0x000ee8000c1e1b00 */
[----:B------:R-:W2:Y:S01]  /*0110*/  LDG.E R6, desc[UR4][R12.64] ;  /* 0x000000040c067981 */ /* 0x000ea2000c1e1900 */
[----:B----4-:R-:W-:-:S03]  /*0120*/  IMAD.WIDE R14, R2, 0x4, R14 ;  /* 0x00000004020e7825 */ /* 0x010fc600078e020e */
[----:B------:R-:W4:Y:S04]  /*0130*/  LDG.E.64 R8, desc[UR4][R4.64] ;  /* 0x0000000404087981 */ /* 0x000f28000c1e1b00 */
[----:B------:R0:W3:Y:S02]  /*0140*/  LDG.E R7, desc[UR4][R14.64] ;  /* 0x000000040e077981 */ /* 0x0000e4000c1e1900 */
[----:B0-----:R-:W0:Y:S01]  /*0150*/  LDC R15, c[0x0][0x3a8] ;  /* 0x0000ea00ff0f7b82 */ /* 0x001e220000000800 */
[----:B-----5:R-:W-:Y:S02]  /*0160*/  ISETP.NE.AND P0, PT, R0, RZ, PT ;  /* 0x000000ff0000720c */ /* 0x020fe40003f05270 */
[----:B------:R-:W5:Y:S01]  /*0170*/  LDG.E R0, desc[UR4][R4.64+0x28] ;  /* 0x0000280404007981 */ /* 0x000f62000c1e1900 */
[----:B--2---:R-:W-:Y:S01]  /*0180*/  FADD R6, R6, -UR6 ;  /* 0x8000000606067e21 */ /* 0x004fe20008000000 */
[----:B------:R-:W1:Y:S09]  /*0190*/  LDCU.U8 UR6, c[0x3][0x2c] ;  /* 0x00c00580ff0677ac */ /* 0x000e720008000000 */
[----:B------:R-:W2:Y:S01]  /*01a0*/  @!P0 LDC R18, c[0x3][0x20] ;  /* 0x00c00800ff128b82 */ /* 0x000ea20000000800 */
[----:B---3--:R-:W-:Y:S01]  /*01b0*/  FADD R7, R7, -UR7 ;  /* 0x8000000707077e21 */ /* 0x008fe20008000000 */
[----:B------:R-:W3:Y:S04]  /*01c0*/  LDCU UR7, c[0x3][0x18] ;  /* 0x00c00300ff0777ac */ /* 0x000ee80008000800 */
[----:B------:R4:W-:Y:S04]  /*01d0*/  @P0 STG.E.64 desc[UR4][R4.64+0x18], R6 ;  /* 0x0000180604000986 */ /* 0x0009e8000c101b04 */
[----:B------:R-:W3:Y:S01]  /*01e0*/  @!P0 LDG.E.64 R16, desc[UR4][R4.64+0x18] ;  /* 0x0000180404108981 */ /* 0x000ee2000c1e1b00 */
[----:B------:R-:W-:-:S02]  /*01f0*/  @P0 IMAD.MOV.U32 R12, RZ, RZ, R6 ;  /* 0x000000ffff0c0224 */ /* 0x000fc400078e0006 */
[----:B------:R-:W-:Y:S02]  /*0200*/  @P0 IMAD.MOV.U32 R13, RZ, RZ, R7 ;  /* 0x000000ffff0d0224 */ /* 0x000fe400078e0007 */
[----:B--2---:R-:W-:Y:S01]  /*0210*/  @!P0 FADD R3, -R18, 1 ;  /* 0x3f80000012038421 */ /* 0x004fe20000000100 */
[----:B-1----:R-:W-:Y:S01]  /*0220*/  ISETP.NE.AND P1, PT, RZ, UR6, PT ;  /* 0x00000006ff007c0c */ /* 0x002fe2000bf25270 */
[----:B0-----:R0:W-:Y:S04]  /*0230*/  STG.E desc[UR4][R4.64+0x28], R15 ;  /* 0x0000280f04007986 */ /* 0x0011e8000c101904 */
[----:B------:R0:W-:Y:S01]  /*0240*/  @P0 STG.E.U8 desc[UR4][R4.64+0x2c], RZ ;  /* 0x00002cff04000986 */ /* 0x0001e2000c101104 */
[----:B------:R-:W-:Y:S01]  /*0250*/  BSSY.RECONVERGENT B0, `(.L_x_1) ;  /* 0x000001e000007945 */ /* 0x000fe20003800200 */
[----:B-----5:R-:W-:-:S05]  /*0260*/  FADD R0, -R0, R15 ;  /* 0x0000000f00007221 */ /* 0x020fca0000000100 */
[----:B------:R-:W-:Y:S01]  /*0270*/  FMNMX R0, R0, 0.20000000298023223877, PT ;  /* 0x3e4ccccd00007809 */ /* 0x000fe20003800000 */
[C---:B---3--:R-:W-:Y:S01]  /*0280*/  @!P0 FMUL R19, R3.reuse, R16 ;  /* 0x0000001003138220 */ /* 0x048fe20000400000 */
[----:B------:R-:W-:-:S03]  /*0290*/  @!P0 FMUL R14, R3, R17 ;  /* 0x00000011030e8220 */ /* 0x000fc60000400000 */
[-C--:B------:R-:W-:Y:S01]  /*02a0*/  @!P0 FFMA R12, R6, R18.reuse, R19 ;  /* 0x00000012060c8223 */ /* 0x080fe20000000013 */
[----:B------:R-:W-:Y:S01]  /*02b0*/  @!P0 FFMA R13, R7, R18, R14 ;  /* 0x00000012070d8223 */ /* 0x000fe2000000000e */
[----:B------:R-:W-:-:S03]  /*02c0*/  FMNMX R3, R0, 0.0010000000474974513054, !PT ;  /* 0x3a83126f00037809 */ /* 0x000fc60007800000 */
[----:B----4-:R-:W-:Y:S02]  /*02d0*/  FSEL R6, R6, R12, !P1 ;  /* 0x0000000c06067208 */ /* 0x010fe40004800000 */
[----:B------:R-:W-:Y:S01]  /*02e0*/  FSEL R7, R7, R13, !P1 ;  /* 0x0000000d07077208 */ /* 0x000fe20004800000 */
[----:B------:R-:W1:Y:S02]  /*02f0*/  MUFU.RCP R14, R3 ;  /* 0x00000003000e7308 */ /* 0x000e640000001000 */
[C---:B------:R-:W-:Y:S02]  /*0300*/  FFMA R10, R3.reuse, R6, R10 ;  /* 0x00000006030a7223 */ /* 0x040fe4000000000a */
[----:B------:R-:W-:-:S03]  /*0310*/  FFMA R11, R3, R7, R11 ;  /* 0x00000007030b7223 */ /* 0x000fc6000000000b */
[----:B------:R-:W-:Y:S02]  /*0320*/  FMNMX R10, R10, UR7, PT ;  /* 0x000000070a0a7c09 */ /* 0x000fe4000b800000 */
[----:B------:R-:W-:Y:S02]  /*0330*/  FMNMX R11, R11, UR7, PT ;  /* 0x000000070b0b7c09 */ /* 0x000fe4000b800000 */
[----:B------:R-:W-:Y:S02]  /*0340*/  FMNMX R10, R10, -UR7, !PT ;  /* 0x800000070a0a7c09 */ /* 0x000fe4000f800000 */
[----:B------:R-:W-:Y:S01]  /*0350*/  FMNMX R11, R11, -UR7, !PT ;  /* 0x800000070b0b7c09 */ /* 0x000fe2000f800000 */
[----:B------:R-:W-:Y:S01]  /*0360*/  FADD R0, R6, -R8 ;  /* 0x8000000806007221 */ /* 0x000fe20000000000 */
[----:B------:R0:W-:Y:S04]  /*0370*/  @!P0 STG.E.64 desc[UR4][R4.64+0x18], R12 ;  /* 0x0000180c04008986 */ /* 0x0001e8000c101b04 */
[----:B------:R0:W-:Y:S01]  /*0380*/  STG.E.64 desc[UR4][R4.64+0x8], R10 ;  /* 0x0000080a04007986 */ /* 0x0001e2000c101b04 */
[----:B------:R-:W2:Y:S01]  /*0390*/  FCHK P0, R0, R3 ;  /* 0x0000000300007302 */ /* 0x000ea20000000000 */
[----:B-1----:R-:W-:-:S04]  /*03a0*/  FFMA R17, -R3, R14, 1 ;  /* 0x3f80000003117423 */ /* 0x002fc8000000010e */
[----:B------:R-:W-:-:S04]  /*03b0*/  FFMA R17, R14, R17, R14 ;  /* 0x000000110e117223 */ /* 0x000fc8000000000e */
[----:B------:R-:W-:-:S04]  /*03c0*/  FFMA R8, R0, R17, RZ ;  /* 0x0000001100087223 */ /* 0x000fc800000000ff */
[----:B------:R-:W-:-:S04]  /*03d0*/  FFMA R14, -R3, R8, R0 ;  /* 0x00000008030e7223 */ /* 0x000fc80000000100 */
[----:B------:R-:W-:Y:S01]  /*03e0*/  FFMA R8, R17, R14, R8 ;  /* 0x0000000e11087223 */ /* 0x000fe20000000008 */
[----:B0-2---:R-:W-:Y:S06]  /*03f0*/  @!P0 BRA `(.L_x_2) ;  /* 0x00000000000c8947 */ /* 0x005fec0003800000 */
[----:B------:R-:W-:-:S07]  /*0400*/  MOV R12, 0x420 ;  /* 0x00000420000c7802 */ /* 0x000fce0000000f00 */
[----:B------:R-:W-:Y:S05]  /*0410*/  CALL.REL.NOINC `($__internal_0_$__cuda_sm3x_div_rn_noftz_f32_slowpath) ;  /* 0x0000000400287944 */ /* 0x000fea0003c00000 */
[----:B------:R-:W-:-:S07]  /*0420*/  MOV R8, R0 ;  /* 0x0000000000087202 */ /* 0x000fce0000000f00 */
.L_x_2:
[----:B------:R-:W-:Y:S05]  /*0430*/  BSYNC.RECONVERGENT B0 ;  /* 0x0000000000007941 */ /* 0x000fea0003800200 */
.L_x_1:
[----:B------:R-:W0:Y:S01]  /*0440*/  MUFU.RCP R0, R3 ;  /* 0x0000000300007308 */ /* 0x000e220000001000 */
[----:B------:R-:W-:Y:S01]  /*0450*/  FADD R14, R7, -R9 ;  /* 0x80000009070e7221 */ /* 0x000fe20000000000 */
[----:B------:R-:W-:Y:S06]  /*0460*/  BSSY.RECONVERGENT B0, `(.L_x_3) ;  /* 0x000000c000007945 */ /* 0x000fec0003800200 */
[----:B------:R-:W1:Y:S01]  /*0470*/  FCHK P0, R14, R3 ;  /* 0x000000030e007302 */ /* 0x000e620000000000 */
[----:B0-----:R-:W-:-:S04]  /*0480*/  FFMA R13, -R3, R0, 1 ;  /* 0x3f800000030d7423 */ /* 0x001fc80000000100 */
[----:B------:R-:W-:-:S04]  /*0490*/  FFMA R0, R0, R13, R0 ;  /* 0x0000000d00007223 */ /* 0x000fc80000000000 */
[----:B------:R-:W-:-:S04]  /*04a0*/  FFMA R9, R0, R14, RZ ;  /* 0x0000000e00097223 */ /* 0x000fc800000000ff */
[----:B------:R-:W-:-:S04]  /*04b0*/  FFMA R12, -R3, R9, R14 ;  /* 0x00000009030c7223 */ /* 0x000fc8000000010e */
[----:B------:R-:W-:Y:S01]  /*04c0*/  FFMA R9, R0, R12, R9 ;  /* 0x0000000c00097223 */ /* 0x000fe20000000009 */
[----:B-1----:R-:W-:Y:S06]  /*04d0*/  @!P0 BRA `(.L_x_4) ;  /* 0x0000000000108947 */ /* 0x002fec0003800000 */
[----:B------:R-:W-:Y:S01]  /*04e0*/  IMAD.MOV.U32 R0, RZ, RZ, R14 ;  /* 0x000000ffff007224 */ /* 0x000fe200078e000e */
[----:B------:R-:W-:-:S07]  /*04f0*/  MOV R12, 0x510 ;  /* 0x00000510000c7802 */ /* 0x000fce0000000f00 */
[----:B------:R-:W-:Y:S05]  /*0500*/  CALL.REL.NOINC `($__internal_0_$__cuda_sm3x_div_rn_noftz_f32_slowpath) ;  /* 0x0000000000ec7944 */ /* 0x000fea0003c00000 */
[----:B------:R-:W-:-:S07]  /*0510*/  IMAD.MOV.U32 R9, RZ, RZ, R0 ;  /* 0x000000ffff097224 */ /* 0x000fce00078e0000 */
.L_x_4:
[----:B------:R-:W-:Y:S05]  /*0520*/  BSYNC.RECONVERGENT B0 ;  /* 0x0000000000007941 */ /* 0x000fea0003800200 */
.L_x_3:
[----:B------:R-:W-:Y:S01]  /*0530*/  FADD R12, R3, 0.029999999329447746277 ;  /* 0x3cf5c28f030c7421 */ /* 0x000fe20000000000 */
[----:B------:R-:W0:Y:S01]  /*0540*/  LDCU.U8 UR6, c[0x3][0x2d] ;  /* 0x00c005a0ff0677ac */ /* 0x000e220008000000 */
[----:B------:R-:W-:Y:S02]  /*0550*/  BSSY.RECONVERGENT B0, `(.L_x_5) ;  /* 0x000000d000007945 */ /* 0x000fe40003800200 */
[----:B------:R-:W1:Y:S08]  /*0560*/  MUFU.RCP R13, R12 ;  /* 0x0000000c000d7308 */ /* 0x000e700000001000 */
[----:B------:R-:W2:Y:S01]  /*0570*/  FCHK P0, R3, R12 ;  /* 0x0000000c03007302 */ /* 0x000ea20000000000 */
[----:B-1----:R-:W-:-:S04]  /*0580*/  FFMA R0, -R12, R13, 1 ;  /* 0x3f8000000c007423 */ /* 0x002fc8000000010d */
[----:B------:R-:W-:-:S04]  /*0590*/  FFMA R0, R13, R0, R13 ;  /* 0x000000000d007223 */ /* 0x000fc8000000000d */
[----:B------:R-:W-:-:S04]  /*05a0*/  FFMA R13, R3, R0, RZ ;  /* 0x00000000030d7223 */ /* 0x000fc800000000ff */
[----:B------:R-:W-:-:S04]  /*05b0*/  FFMA R14, -R12, R13, R3 ;  /* 0x0000000d0c0e7223 */ /* 0x000fc80000000103 */
[----:B------:R-:W-:Y:S01]  /*05c0*/  FFMA R0, R0, R14, R13 ;  /* 0x0000000e00007223 */ /* 0x000fe2000000000d */
[----:B0-2---:R-:W-:Y:S06]  /*05d0*/  @!P0 BRA `(.L_x_6) ;  /* 0x0000000000108947 */ /* 0x005fec0003800000 */
[----:B------:R-:W-:Y:S01]  /*05e0*/  MOV R0, R3 ;  /* 0x0000000300007202 */ /* 0x000fe20000000f00 */
[----:B------:R-:W-:Y:S01]  /*05f0*/  IMAD.MOV.U32 R3, RZ, RZ, R12 ;  /* 0x000000ffff037224 */ /* 0x000fe200078e000c */
[----:B------:R-:W-:-:S07]  /*0600*/  MOV R12, 0x620 ;  /* 0x00000620000c7802 */ /* 0x000fce0000000f00 */
[----:B------:R-:W-:Y:S05]  /*0610*/  CALL.REL.NOINC `($__internal_0_$__cuda_sm3x_div_rn_noftz_f32_slowpath) ;  /* 0x0000000000a87944 */ /* 0x000fea0003c00000 */
.L_x_6:
[----:B------:R-:W-:Y:S05]  /*0620*/  BSYNC.RECONVERGENT B0 ;  /* 0x0000000000007941 */ /* 0x000fea0003800200 */
.L_x_5:
[----:B------:R-:W2:Y:S01]  /*0630*/  LDG.E.64 R16, desc[UR4][R4.64+0x10] ;  /* 0x0000100404107981 */ /* 0x000ea2000c1e1b00 */
[----:B------:R-:W0:Y:S01]  /*0640*/  LDCU.128 UR8, c[0x3][URZ] ;  /* 0x00c00000ff0877ac */ /* 0x000e220008000c00 */
[C---:B------:R-:W-:Y:S01]  /*0650*/  FADD R3, -R0.reuse, 1 ;  /* 0x3f80000000037421 */ /* 0x040fe20000000100 */
[----:B------:R-:W-:Y:S01]  /*0660*/  FMUL R8, R0, R8 ;  /* 0x0000000800087220 */ /* 0x000fe20000400000 */
[----:B------:R-:W1:Y:S01]  /*0670*/  LDC.64 R14, c[0x0][0x390] ;  /* 0x0000e400ff0e7b82 */ /* 0x000e620000000a00 */
[----:B------:R-:W3:Y:S01]  /*0680*/  LDCU.64 UR12, c[0x3][0x10] ;  /* 0x00c00200ff0c77ac */ /* 0x000ee20008000a00 */
[----:B------:R4:W-:Y:S01]  /*0690*/  STG.E.64 desc[UR4][R4.64], R6 ;  /* 0x0000000604007986 */ /* 0x0009e2000c101b04 */
[----:B------:R-:W5:Y:S05]  /*06a0*/  LDCU UR7, c[0x3][0x24] ;  /* 0x00c00480ff0777ac */ /* 0x000f6a0008000800 */
[----:B------:R-:W0:Y:S01]  /*06b0*/  LDC.64 R12, c[0x0][0x398] ;  /* 0x0000e600ff0c7b82 */ /* 0x000e220000000a00 */
[----:B------:R-:W-:Y:S01]  /*06c0*/  UISETP.NE.AND UP0, UPT, UR6, URZ, UPT ;  /* 0x000000ff0600728c */ /* 0x000fe2000bf05270 */
[----:B-1----:R-:W-:-:S04]  /*06d0*/  IMAD.WIDE R14, R2, 0x4, R14 ;  /* 0x00000004020e7825 */ /* 0x002fc800078e020e */
[----:B0-----:R-:W-:-:S04]  /*06e0*/  IMAD.WIDE R12, R2, 0x4, R12 ;  /* 0x00000004020c7825 */ /* 0x001fc800078e020c */
[C---:B--2---:R-:W-:Y:S01]  /*06f0*/  FMUL R17, R3.reuse, R17 ;  /* 0x0000001103117220 */ /* 0x044fe20000400000 */
[----:B------:R-:W-:Y:S01]  /*0700*/  FFMA R8, R3, R16, R8 ;  /* 0x0000001003087223 */ /* 0x000fe20000000008 */
[----:B------:R-:W-:Y:S02]  /*0710*/  FMUL R3, R10, UR9 ;  /* 0x000000090a037c20 */ /* 0x000fe40008400000 */
[----:B------:R-:W-:Y:S01]  /*0720*/  FFMA R9, R0, R9, R17 ;  /* 0x0000000900097223 */ /* 0x000fe20000000011 */
[----:B---3--:R-:W-:Y:S01]  /*0730*/  FMUL R0, R11, UR12 ;  /* 0x0000000c0b007c20 */ /* 0x008fe20008400000 */
[----:B------:R-:W-:-:S03]  /*0740*/  FFMA R3, R6, UR8, R3 ;  /* 0x0000000806037c23 */ /* 0x000fc60008000003 */
[----:B------:R4:W-:Y:S01]  /*0750*/  STG.E.64 desc[UR4][R4.64+0x10], R8 ;  /* 0x0000100804007986 */ /* 0x0009e2000c101b04 */
[----:B------:R-:W-:Y:S01]  /*0760*/  FFMA R0, R7, UR11, R0 ;  /* 0x0000000b07007c23 */ /* 0x000fe20008000000 */
[----:B------:R-:W-:-:S03]  /*0770*/  FFMA R3, R8, UR10, R3 ;  /* 0x0000000a08037c23 */ /* 0x000fc60008000003 */
[----:B------:R-:W-:Y:S02]  /*0780*/  FFMA R0, R9, UR13, R0 ;  /* 0x0000000d09007c23 */ /* 0x000fe40008000000 */
[----:B-----5:R-:W-:-:S03]  /*0790*/  FMNMX R3, R3, UR7, PT ;  /* 0x0000000703037c09 */ /* 0x020fc6000b800000 */
[----:B------:R-:W-:Y:S02]  /*07a0*/  FMNMX R0, R0, UR7, PT ;  /* 0x0000000700007c09 */ /* 0x000fe4000b800000 */
[----:B------:R-:W-:Y:S02]  /*07b0*/  FMNMX R2, R3, -UR7, !PT ;  /* 0x8000000703027c09 */ /* 0x000fe4000f800000 */
[----:B------:R-:W-:Y:S01]  /*07c0*/  FMNMX R3, R0, -UR7, !PT ;  /* 0x8000000700037c09 */ /* 0x000fe2000f800000 */
[----:B----4-:R-:W-:Y:S06]  /*07d0*/  BRA.U !UP0, `(.L_x_7) ;  /* 0x0000000108287547 */ /* 0x010fec000b800000 */
[----:B------:R-:W2:Y:S01]  /*07e0*/  LDG.E.64 R6, desc[UR4][R4.64+0x20] ;  /* 0x0000200404067981 */ /* 0x000ea2000c1e1b00 */
[----:B------:R-:W0:Y:S01]  /*07f0*/  LDC R11, c[0x3][0x28] ;  /* 0x00c00a00ff0b7b82 */ /* 0x000e220000000800 */
[----:B--2---:R-:W-:Y:S01]  /*0800*/  FADD R8, R3, -R7 ;  /* 0x8000000703087221 */ /* 0x004fe20000000000 */
[----:B------:R-:W-:-:S04]  /*0810*/  FADD R0, R2, -R6 ;  /* 0x8000000602007221 */ /* 0x000fc80000000000 */
[-C--:B0-----:R-:W-:Y:S02]  /*0820*/  FSETP.GT.AND P1, PT, |R8|, R11.reuse, PT ;  /* 0x0000000b0800720b */ /* 0x081fe40003f24200 */
[----:B------:R-:W-:Y:S02]  /*0830*/  FSETP.GT.AND P0, PT, |R0|, R11, PT ;  /* 0x0000000b0000720b */ /* 0x000fe40003f04200 */
[----:B------:R-:W-:-:S09]  /*0840*/  LOP3.LUT R9, R11, 0x80000000, R0, 0xb8, !PT ;  /* 0x800000000b097812 */ /* 0x000fd200078eb800 */
[----:B------:R-:W-:Y:S02]  /*0850*/  @P1 LOP3.LUT R0, R11, 0x80000000, R8, 0xb8, !PT ;  /* 0x800000000b001812 */ /* 0x000fe400078eb808 */
[----:B------:R-:W-:-:S03]  /*0860*/  @P0 FADD R2, R6, R9 ;  /* 0x0000000906020221 */ /* 0x000fc60000000000 */
[----:B------:R-:W-:-:S07]  /*0870*/  @P1 FADD R3, R7, R0 ;  /* 0x0000000007031221 */ /* 0x000fce0000000000 */
.L_x_7:
[----:B------:R-:W-:Y:S04]  /*0880*/  STG.E.64 desc[UR4][R4.64+0x20], R2 ;  /* 0x0000200204007986 */ /* 0x000fe8000c101b04 */
[----:B------:R-:W-:Y:S04]  /*0890*/  STG.E desc[UR4][R14.64], R2 ;  /* 0x000000020e007986 */ /* 0x000fe8000c101904 */
[----:B------:R-:W-:Y:S01]  /*08a0*/  STG.E desc[UR4][R12.64], R3 ;  /* 0x000000030c007986 */ /* 0x000fe2000c101904 */
[----:B------:R-:W-:Y:S05]  /*08b0*/  EXIT ;  /* 0x000000000000794d */ /* 0x000fea0003800000 */
        .weak           $__internal_0_$__cuda_sm3x_div_rn_noftz_f32_slowpath
        .type           $__internal_0_$__cuda_sm3x_div_rn_noftz_f32_slowpath,@function
        .size           $__internal_0_$__cuda_sm3x_div_rn_noftz_f32_slowpath,(.L_x_33 - $__internal_0_$__cuda_sm3x_div_rn_noftz_f32_slowpath)
$__internal_0_$__cuda_sm3x_div_rn_noftz_f32_slowpath:
[--C-:B------:R-:W-:Y:S01]  /*08c0*/  SHF.R.U32.HI R13, RZ, 0x17, R3.reuse ;  /* 0x00000017ff0d7819 */ /* 0x100fe20000011603 */
[----:B------:R-:W-:Y:S01]  /*08d0*/  BSSY.RECONVERGENT B1, `(.L_x_8) ;  /* 0x0000063000017945 */ /* 0x000fe20003800200 */
[----:B------:R-:W-:Y:S01]  /*08e0*/  SHF.R.U32.HI R14, RZ, 0x17, R0 ;  /* 0x00000017ff0e7819 */ /* 0x000fe20000011600 */
[----:B------:R-:W-:Y:S01]  /*08f0*/  IMAD.MOV.U32 R15, RZ, RZ, R3 ;  /* 0x000000ffff0f7224 */ /* 0x000fe200078e0003 */
[----:B------:R-:W-:Y:S02]  /*0900*/  LOP3.LUT R13, R13, 0xff, RZ, 0xc0, !PT ;  /* 0x000000ff0d0d7812 */ /* 0x000fe400078ec0ff */
[----:B------:R-:W-:-:S03]  /*0910*/  LOP3.LUT R17, R14, 0xff, RZ, 0xc0, !PT ;  /* 0x000000ff0e117812 */ /* 0x000fc600078ec0ff */
[----:B------:R-:W-:Y:S01]  /*0920*/  VIADD R18, R13, 0xffffffff ;  /* 0xffffffff0d127836 */ /* 0x000fe20000000000 */
[----:B------:R-:W-:-:S04]  /*0930*/  IADD3 R16, PT, PT, R17, -0x1, RZ ;  /* 0xffffffff11107810 */ /* 0x000fc80007ffe0ff */
[----:B------:R-:W-:-:S04]  /*0940*/  ISETP.GT.U32.AND P0, PT, R18, 0xfd, PT ;  /* 0x000000fd1200780c */ /* 0x000fc80003f04070 */
[----:B------:R-:W-:-:S13]  /*0950*/  ISETP.GT.U32.OR P0, PT, R16, 0xfd, P0 ;  /* 0x000000fd1000780c */ /* 0x000fda0000704470 */
[----:B------:R-:W-:Y:S01]  /*0960*/  @!P0 IMAD.MOV.U32 R14, RZ, RZ, RZ ;  /* 0x000000ffff0e8224 */ /* 0x000fe200078e00ff */
[----:B------:R-:W-:Y:S06]  /*0970*/  @!P0 BRA `(.L_x_9) ;  /* 0x00000000005c8947 */ /* 0x000fec0003800000 */
[----:B------:R-:W-:Y:S02]  /*0980*/  FSETP.GTU.FTZ.AND P0, PT, |R0|, +INF , PT ;  /* 0x7f8000000000780b */ /* 0x000fe40003f1c200 */
[----:B------:R-:W-:-:S04]  /*0990*/  FSETP.GTU.FTZ.AND P1, PT, |R3|, +INF , PT ;  /* 0x7f8000000300780b */ /* 0x000fc80003f3c200 */
[----:B------:R-:W-:-:S13]  /*09a0*/  PLOP3.LUT P0, PT, P0, P1, PT, 0xf8, 0x8f ;  /* 0x00000000008f781c */ /* 0x000fda0000703f70 */
[----:B------:R-:W-:Y:S05]  /*09b0*/  @P0 BRA `(.L_x_10) ;  /* 0x00000004004c0947 */ /* 0x000fea0003800000 */
[----:B------:R-:W-:-:S13]  /*09c0*/  LOP3.LUT P0, RZ, R15, 0x7fffffff, R0, 0xc8, !PT ;  /* 0x7fffffff0fff7812 */ /* 0x000fda000780c800 */
[----:B------:R-:W-:Y:S05]  /*09d0*/  @!P0 BRA `(.L_x_11) ;  /* 0x00000004003c8947 */ /* 0x000fea0003800000 */
[C---:B------:R-:W-:Y:S02]  /*09e0*/  FSETP.NEU.FTZ.AND P2, PT, |R0|.reuse, +INF , PT ;  /* 0x7f8000000000780b */ /* 0x040fe40003f5d200 */
[----:B------:R-:W-:Y:S02]  /*09f0*/  FSETP.NEU.FTZ.AND P1, PT, |R3|, +INF , PT ;  /* 0x7f8000000300780b */ /* 0x000fe40003f3d200 */
[----:B------:R-:W-:-:S11]  /*0a00*/  FSETP.NEU.FTZ.AND P0, PT, |R0|, +INF , PT ;  /* 0x7f8000000000780b */ /* 0x000fd60003f1d200 */
[----:B------:R-:W-:Y:S05]  /*0a10*/  @!P1 BRA !P2, `(.L_x_11) ;  /* 0x00000004002c9947 */ /* 0x000fea0005000000 */
[----:B------:R-:W-:-:S04]  /*0a20*/  LOP3.LUT P2, RZ, R0, 0x7fffffff, RZ, 0xc0, !PT ;  /* 0x7fffffff00ff7812 */ /* 0x000fc8000784c0ff */
[----:B------:R-:W-:-:S13]  /*0a30*/  PLOP3.LUT P1, PT, P1, P2, PT, 0x2f, 0xf2 ;  /* 0x0000000000f2781c */ /* 0x000fda0000f24577 */
[----:B------:R-:W-:Y:S05]  /*0a40*/  @P1 BRA `(.L_x_12) ;  /* 0x0000000400181947 */ /* 0x000fea0003800000 */
[----:B------:R-:W-:-:S04]  /*0a50*/  LOP3.LUT P1, RZ, R15, 0x7fffffff, RZ, 0xc0, !PT ;  /* 0x7fffffff0fff7812 */ /* 0x000fc8000782c0ff */
[----:B------:R-:W-:-:S13]  /*0a60*/  PLOP3.LUT P0, PT, P0, P1, PT, 0x2f, 0xf2 ;  /* 0x0000000000f2781c */ /* 0x000fda0000702577 */
[----:B------:R-:W-:Y:S05]  /*0a70*/  @P0 BRA `(.L_x_13) ;  /* 0x0000000400000947 */ /* 0x000fea0003800000 */
[----:B------:R-:W-:Y:S02]  /*0a80*/  ISETP.GE.AND P0, PT, R16, RZ, PT ;  /* 0x000000ff1000720c */ /* 0x000fe40003f06270 */
[----:B------:R-:W-:-:S11]  /*0a90*/  ISETP.GE.AND P1, PT, R18, RZ, PT ;  /* 0x000000ff1200720c */ /* 0x000fd60003f26270 */
[----:B------:R-:W-:Y:S01]  /*0aa0*/  @P0 MOV R14, RZ ;  /* 0x000000ff000e0202 */ /* 0x000fe20000000f00 */
[----:B------:R-:W-:Y:S02]  /*0ab0*/  @!P0 IMAD.MOV.U32 R14, RZ, RZ, -0x40 ;  /* 0xffffffc0ff0e8424 */ /* 0x000fe400078e00ff */
[----:B------:R-:W-:Y:S01]  /*0ac0*/  @!P0 FFMA R0, R0, 1.84467440737095516160e+19, RZ ;  /* 0x5f80000000008823 */ /* 0x000fe200000000ff */
[----:B------:R-:W-:Y:S02]  /*0ad0*/  @!P1 FFMA R15, R3, 1.84467440737095516160e+19, RZ ;  /* 0x5f800000030f9823 */ /* 0x000fe400000000ff */
[----:B------:R-:W-:-:S07]  /*0ae0*/  @!P1 IADD3 R14, PT, PT, R14, 0x40, RZ ;  /* 0x000000400e0e9810 */ /* 0x000fce0007ffe0ff */
.L_x_9:
[----:B------:R-:W-:Y:S01]  /*0af0*/  LEA R16, R13, 0xc0800000, 0x17 ;  /* 0xc08000000d107811 */ /* 0x000fe200078eb8ff */
[----:B------:R-:W-:Y:S01]  /*0b00*/  BSSY.RECONVERGENT B2, `(.L_x_14) ;  /* 0x0000036000027945 */ /* 0x000fe20003800200 */
[----:B------:R-:W-:-:S03]  /*0b10*/  IADD3 R17, PT, PT, R17, -0x7f, RZ ;  /* 0xffffff8111117810 */ /* 0x000fc60007ffe0ff */
[----:B------:R-:W-:Y:S02]  /*0b20*/  IMAD.IADD R18, R15, 0x1, -R16 ;  /* 0x000000010f127824 */ /* 0x000fe400078e0a10 */
[C---:B------:R-:W-:Y:S01]  /*0b30*/  IMAD R0, R17.reuse, -0x800000, R0 ;  /* 0xff80000011007824 */ /* 0x040fe200078e0200 */
[----:B------:R-:W-:Y:S01]  /*0b40*/  IADD3 R17, PT, PT, R17, 0x7f, -R13 ;  /* 0x0000007f11117810 */ /* 0x000fe20007ffe80d */
[----:B------:R-:W0:Y:S01]  /*0b50*/  MUFU.RCP R15, R18 ;  /* 0x00000012000f7308 */ /* 0x000e220000001000 */
[----:B------:R-:W-:-:S03]  /*0b60*/  FADD.FTZ R19, -R18, -RZ ;  /* 0x800000ff12137221 */ /* 0x000fc60000010100 */
[----:B------:R-:W-:Y:S02]  /*0b70*/  IMAD.IADD R17, R17, 0x1, R14 ;  /* 0x0000000111117824 */ /* 0x000fe400078e020e */
[----:B0-----:R-:W-:-:S04]  /*0b80*/  FFMA R16, R15, R19, 1 ;  /* 0x3f8000000f107423 */ /* 0x001fc80000000013 */
[----:B------:R-:W-:-:S04]  /*0b90*/  FFMA R15, R15, R16, R15 ;  /* 0x000000100f0f7223 */ /* 0x000fc8000000000f */
[----:B------:R-:W-:-:S04]  /*0ba0*/  FFMA R16, R0, R15, RZ ;  /* 0x0000000f00107223 */ /* 0x000fc800000000ff */
[----:B------:R-:W-:-:S04]  /*0bb0*/  FFMA R20, R19, R16, R0 ;  /* 0x0000001013147223 */ /* 0x000fc80000000000 */
[----:B------:R-:W-:-:S04]  /*0bc0*/  FFMA R16, R15, R20, R16 ;  /* 0x000000140f107223 */ /* 0x000fc80000000010 */
[----:B------:R-:W-:-:S04]  /*0bd0*/  FFMA R19, R19, R16, R0 ;  /* 0x0000001013137223 */ /* 0x000fc80000000000 */
[----:B------:R-:W-:-:S05]  /*0be0*/  FFMA R0, R15, R19, R16 ;  /* 0x000000130f007223 */ /* 0x000fca0000000010 */
[----:B------:R-:W-:-:S04]  /*0bf0*/  SHF.R.U32.HI R13, RZ, 0x17, R0 ;  /* 0x00000017ff0d7819 */ /* 0x000fc80000011600 */
[----:B------:R-:W-:-:S04]  /*0c00*/  LOP3.LUT R13, R13, 0xff, RZ, 0xc0, !PT ;  /* 0x000000ff0d0d7812 */ /* 0x000fc800078ec0ff */
[----:B------:R-:W-:-:S05]  /*0c10*/  IADD3 R18, PT, PT, R13, R17, RZ ;  /* 0x000000110d127210 */ /* 0x000fca0007ffe0ff */
[----:B------:R-:W-:-:S05]  /*0c20*/  VIADD R13, R18, 0xffffffff ;  /* 0xffffffff120d7836 */ /* 0x000fca0000000000 */
[----:B------:R-:W-:-:S13]  /*0c30*/  ISETP.GE.U32.AND P0, PT, R13, 0xfe, PT ;  /* 0x000000fe0d00780c */ /* 0x000fda0003f06070 */
[----:B------:R-:W-:Y:S05]  /*0c40*/  @!P0 BRA `(.L_x_15) ;  /* 0x0000000000808947 */ /* 0x000fea0003800000 */
[----:B------:R-:W-:-:S13]  /*0c50*/  ISETP.GT.AND P0, PT, R18, 0xfe, PT ;  /* 0x000000fe1200780c */ /* 0x000fda0003f04270 */
[----:B------:R-:W-:Y:S05]  /*0c60*/  @P0 BRA `(.L_x_16) ;  /* 0x00000000006c0947 */ /* 0x000fea0003800000 */
[----:B------:R-:W-:-:S13]  /*0c70*/  ISETP.GE.AND P0, PT, R18, 0x1, PT ;  /* 0x000000011200780c */ /* 0x000fda0003f06270 */
[----:B------:R-:W-:Y:S05]  /*0c80*/  @P0 BRA `(.L_x_17) ;  /* 0x0000000000740947 */ /* 0x000fea0003800000 */
[----:B------:R-:W-:Y:S02]  /*0c90*/  ISETP.GE.AND P0, PT, R18, -0x18, PT ;  /* 0xffffffe81200780c */ /* 0x000fe40003f06270 */
[----:B------:R-:W-:-:S11]  /*0ca0*/  LOP3.LUT R0, R0, 0x80000000, RZ, 0xc0, !PT ;  /* 0x8000000000007812 */ /* 0x000fd600078ec0ff */
[----:B------:R-:W-:Y:S05]  /*0cb0*/  @!P0 BRA `(.L_x_17) ;  /* 0x0000000000688947 */ /* 0x000fea0003800000 */
[-C--:B------:R-:W-:Y:S01]  /*0cc0*/  FFMA.RZ R13, R15, R19.reuse, R16 ;  /* 0x000000130f0d7223 */ /* 0x080fe2000000c010 */
[----:B------:R-:W-:Y:S01]  /*0cd0*/  IMAD.MOV R17, RZ, RZ, -R18 ;  /* 0x000000ffff117224 */ /* 0x000fe200078e0a12 */
[C---:B------:R-:W-:Y:S02]  /*0ce0*/  ISETP.NE.AND P2, PT, R18.reuse, RZ, PT ;  /* 0x000000ff1200720c */ /* 0x040fe40003f45270 */
[C---:B------:R-:W-:Y:S02]  /*0cf0*/  ISETP.NE.AND P1, PT, R18.reuse, RZ, PT ;  /* 0x000000ff1200720c */ /* 0x040fe40003f25270 */
[----:B------:R-:W-:Y:S01]  /*0d00*/  LOP3.LUT R14, R13, 0x7fffff, RZ, 0xc0, !PT ;  /* 0x007fffff0d0e7812 */ /* 0x000fe200078ec0ff */
[CCC-:B------:R-:W-:Y:S01]  /*0d10*/  FFMA.RP R13, R15.reuse, R19.reuse, R16.reuse ;  /* 0x000000130f0d7223 */ /* 0x1c0fe20000008010 */
[----:B------:R-:W-:Y:S01]  /*0d20*/  FFMA.RM R16, R15, R19, R16 ;  /* 0x000000130f107223 */ /* 0x000fe20000004010 */
[----:B------:R-:W-:Y:S02]  /*0d30*/  IADD3 R15, PT, PT, R18, 0x20, RZ ;  /* 0x00000020120f7810 */ /* 0x000fe40007ffe0ff */
[----:B------:R-:W-:-:S02]  /*0d40*/  LOP3.LUT R14, R14, 0x800000, RZ, 0xfc, !PT ;  /* 0x008000000e0e7812 */ /* 0x000fc400078efcff */
[----:B------:R-:W-:Y:S02]  /*0d50*/  FSETP.NEU.FTZ.AND P0, PT, R13, R16, PT ;  /* 0x000000100d00720b */ /* 0x000fe40003f1d000 */
[----:B------:R-:W-:Y:S02]  /*0d60*/  SHF.L.U32 R15, R14, R15, RZ ;  /* 0x0000000f0e0f7219 */ /* 0x000fe400000006ff */
[----:B------:R-:W-:Y:S02]  /*0d70*/  SEL R13, R17, RZ, P2 ;  /* 0x000000ff110d7207 */ /* 0x000fe40001000000 */
[----:B------:R-:W-:Y:S02]  /*0d80*/  ISETP.NE.AND P1, PT, R15, RZ, P1 ;  /* 0x000000ff0f00720c */ /* 0x000fe40000f25270 */
[----:B------:R-:W-:Y:S02]  /*0d90*/  SHF.R.U32.HI R13, RZ, R13, R14 ;  /* 0x0000000dff0d7219 */ /* 0x000fe4000001160e */
[----:B------:R-:W-:-:S02]  /*0da0*/  PLOP3.LUT P0, PT, P0, P1, PT, 0xf8, 0x8f ;  /* 0x00000000008f781c */ /* 0x000fc40000703f70 */
[----:B------:R-:W-:Y:S02]  /*0db0*/  SHF.R.U32.HI R15, RZ, 0x1, R13 ;  /* 0x00000001ff0f7819 */ /* 0x000fe4000001160d */
[----:B------:R-:W-:-:S04]  /*0dc0*/  SEL R14, RZ, 0x1, !P0 ;  /* 0x00000001ff0e7807 */ /* 0x000fc80004000000 */
[----:B------:R-:W-:-:S04]  /*0dd0*/  LOP3.LUT R14, R14, 0x1, R15, 0xf8, !PT ;  /* 0x000000010e0e7812 */ /* 0x000fc800078ef80f */
[----:B------:R-:W-:-:S04]  /*0de0*/  LOP3.LUT R14, R14, R13, RZ, 0xc0, !PT ;  /* 0x0000000d0e0e7212 */ /* 0x000fc800078ec0ff */
[----:B------:R-:W-:-:S04]  /*0df0*/  IADD3 R15, PT, PT, R15, R14, RZ ;  /* 0x0000000e0f0f7210 */ /* 0x000fc80007ffe0ff */
[----:B------:R-:W-:Y:S01]  /*0e00*/  LOP3.LUT R0, R15, R0, RZ, 0xfc, !PT ;  /* 0x000000000f007212 */ /* 0x000fe200078efcff */
[----:B------:R-:W-:Y:S06]  /*0e10*/  BRA `(.L_x_17) ;  /* 0x0000000000107947 */ /* 0x000fec0003800000 */
.L_x_16:
[----:B------:R-:W-:-:S04]  /*0e20*/  LOP3.LUT R0, R0, 0x80000000, RZ, 0xc0, !PT ;  /* 0x8000000000007812 */ /* 0x000fc800078ec0ff */
[----:B------:R-:W-:Y:S01]  /*0e30*/  LOP3.LUT R0, R0, 0x7f800000, RZ, 0xfc, !PT ;  /* 0x7f80000000007812 */ /* 0x000fe200078efcff */
[----:B------:R-:W-:Y:S06]  /*0e40*/  BRA `(.L_x_17) ;  /* 0x0000000000047947 */ /* 0x000fec0003800000 */
.L_x_15:
[----:B------:R-:W-:-:S07]  /*0e50*/  IMAD R0, R17, 0x800000, R0 ;  /* 0x0080000011007824 */ /* 0x000fce00078e0200 */
.L_x_17:
[----:B------:R-:W-:Y:S05]  /*0e60*/  BSYNC.RECONVERGENT B2 ;  /* 0x0000000000027941 */ /* 0x000fea0003800200 */
.L_x_14:
[----:B------:R-:W-:Y:S05]  /*0e70*/  BRA `(.L_x_18) ;  /* 0x0000000000207947 */ /* 0x000fea0003800000 */
.L_x_13:
[----:B------:R-:W-:-:S04]  /*0e80*/  LOP3.LUT R0, R15, 0x80000000, R0, 0x48, !PT ;  /* 0x800000000f007812 */ /* 0x000fc800078e4800 */
[----:B------:R-:W-:Y:S01]  /*0e90*/  LOP3.LUT R0, R0, 0x7f800000, RZ, 0xfc, !PT ;  /* 0x7f80000000007812 */ /* 0x000fe200078efcff */
[----:B------:R-:W-:Y:S06]  /*0ea0*/  BRA `(.L_x_18) ;  /* 0x0000000000147947 */ /* 0x000fec0003800000 */
.L_x_12:
[----:B------:R-:W-:Y:S01]  /*0eb0*/  LOP3.LUT R0, R15, 0x80000000, R0, 0x48, !PT ;  /* 0x800000000f007812 */ /* 0x000fe200078e4800 */
[----:B------:R-:W-:Y:S06]  /*0ec0*/  BRA `(.L_x_18) ;  /* 0x00000000000c7947 */ /* 0x000fec0003800000 */
.L_x_11:
[----:B------:R-:W0:Y:S01]  /*0ed0*/  MUFU.RSQ R0, -QNAN ;  /* 0xffc0000000007908 */ /* 0x000e220000001400 */
[----:B------:R-:W-:Y:S05]  /*0ee0*/  BRA `(.L_x_18) ;  /* 0x0000000000047947 */ /* 0x000fea0003800000 */
.L_x_10:
[----:B------:R-:W-:-:S07]  /*0ef0*/  FADD.FTZ R0, R0, R3 ;  /* 0x0000000300007221 */ /* 0x000fce0000010000 */
.L_x_18:
[----:B------:R-:W-:Y:S05]  /*0f00*/  BSYNC.RECONVERGENT B1 ;  /* 0x0000000000017941 */ /* 0x000fea0003800200 */
.L_x_8:
[----:B------:R-:W-:-:S04]  /*0f10*/  HFMA2 R13, -RZ, RZ, 0, 0 ;  /* 0x00000000ff0d7431 */ /* 0x000fc800000001ff */
[----:B0-----:R-:W-:Y:S05]  /*0f20*/  RET.REL.NODEC R12 `(_Z23pidCalculateBatchKernelPfS_S_S_P8PIDStatefi) ;  /* 0xfffffff00c347950 */ /* 0x001fea0003c3ffff */
.L_x_19:
        /* <DEDUP_REMOVED lines=13> */
.L_x_33:


//--------------------- .text._Z18pidCalculateKernelffPfS_P8PIDStatef --------------------------
	.section	.text._Z18pidCalculateKernelffPfS_P8PIDStatef,"ax",@progbits
	.align	128
        .global         _Z18pidCalculateKernelffPfS_P8PIDStatef
        .type           _Z18pidCalculateKernelffPfS_P8PIDStatef,@function
        .size           _Z18pidCalculateKernelffPfS_P8PIDStatef,(.L_x_34 - _Z18pidCalculateKernelffPfS_P8PIDStatef)
        .other          _Z18pidCalculateKernelffPfS_P8PIDStatef,@"STO_CUDA_ENTRY STV_DEFAULT"
_Z18pidCalculateKernelffPfS_P8PIDStatef:
.text._Z18pidCalculateKernelffPfS_P8PIDStatef:
[----:B------:R-:W-:Y:S08]  /*0000*/  LDC R1, c[0x0][0x37c] ;  /* 0x0000df00ff017b82 */ /* 0x000ff00000000800 */
[----:B------:R-:W0:Y:S01]  /*0010*/  LDC.64 R10, c[0x0][0x398] ;  /* 0x0000e600ff0a7b82 */ /* 0x000e220000000a00 */
[----:B------:R-:W0:Y:S01]  /*0020*/  LDCU.64 UR4, c[0x0][0x358] ;  /* 0x00006b00ff0477ac */ /* 0x000e220008000a00 */
[----:B------:R-:W1:Y:S06]  /*0030*/  LDCU.64 UR6, c[0x0][0x380] ;  /* 0x00007000ff0677ac */ /* 0x000e6c0008000a00 */
[----:B------:R-:W1:Y:S08]  /*0040*/  LDC.64 R4, c[0x3][0x30] ;  /* 0x00c00c00ff047b82 */ /* 0x000e700000000a00 */
[----:B------:R-:W2:Y:S01]  /*0050*/  LDC R15, c[0x0][0x3a0] ;  /* 0x0000e800ff0f7b82 */ /* 0x000ea20000000800 */
[----:B0-----:R-:W3:Y:S04]  /*0060*/  LDG.E.U8 R0, desc[UR4][R10.64+0x2c] ;  /* 0x00002c040a007981 */ /* 0x001ee8000c1e1100 */
[----:B------:R-:W4:Y:S01]  /*0070*/  LDG.E.64 R6, desc[UR4][R10.64+0x8] ;  /* 0x000008040a067981 */ /* 0x000f22000c1e1b00 */
[----:B-1----:R-:W-:Y:S01]  /*0080*/  FADD R4, -R4, UR6 ;  /* 0x0000000604047e21 */ /* 0x002fe20008000100 */
[----:B------:R-:W-:-:S02]  /*0090*/  FADD R5, -R5, UR7 ;  /* 0x0000000705057e21 */ /* 0x000fc40008000100 */
[----:B------:R-:W5:Y:S01]  /*00a0*/  LDG.E.64 R8, desc[UR4][R10.64] ;  /* 0x000000040a087981 */ /* 0x000f62000c1e1b00 */
[----:B------:R-:W0:Y:S01]  /*00b0*/  LDCU.U8 UR6, c[0x3][0x2c] ;  /* 0x00c00580ff0677ac */ /* 0x000e220008000000 */
[----:B------:R-:W1:Y:S01]  /*00c0*/  LDCU UR7, c[0x3][0x18] ;  /* 0x00c00300ff0777ac */ /* 0x000e620008000800 */
[----:B---3--:R-:W-:Y:S02]  /*00d0*/  ISETP.NE.AND P0, PT, R0, RZ, PT ;  /* 0x000000ff0000720c */ /* 0x008fe40003f05270 */
[----:B------:R-:W3:Y:S11]  /*00e0*/  LDG.E R0, desc[UR4][R10.64+0x28] ;  /* 0x000028040a007981 */ /* 0x000ef6000c1e1900 */
[----:B------:R1:W-:Y:S01]  /*00f0*/  @P0 STG.E.64 desc[UR4][R10.64+0x18], R4 ;  /* 0x000018040a000986 */ /* 0x0003e2000c101b04 */
[----:B------:R-:W2:Y:S03]  /*0100*/  @!P0 LDC R14, c[0x3][0x20] ;  /* 0x00c00800ff0e8b82 */ /* 0x000ea60000000800 */
[----:B------:R-:W4:Y:S01]  /*0110*/  @!P0 LDG.E.64 R12, desc[UR4][R10.64+0x18] ;  /* 0x000018040a0c8981 */ /* 0x000f22000c1e1b00 */
[----:B0-----:R-:W-:Y:S01]  /*0120*/  ISETP.NE.AND P1, PT, RZ, UR6, PT ;  /* 0x00000006ff007c0c */ /* 0x001fe2000bf25270 */
[----:B--2---:R-:W-:-:S02]  /*0130*/  @!P0 FADD R2, -R14, 1 ;  /* 0x3f8000000e028421 */ /* 0x004fc40000000100 */
[----:B------:R0:W-:Y:S04]  /*0140*/  STG.E desc[UR4][R10.64+0x28], R15 ;  /* 0x0000280f0a007986 */ /* 0x0001e8000c101904 */
[----:B------:R0:W-:Y:S01]  /*0150*/  @P0 STG.E.U8 desc[UR4][R10.64+0x2c], RZ ;  /* 0x00002cff0a000986 */ /* 0x0001e2000c101104 */
[----:B---3--:R-:W-:-:S05]  /*0160*/  FADD R0, -R0, R15 ;  /* 0x0000000f00007221 */ /* 0x008fca0000000100 */
[----:B------:R-:W-:Y:S01]  /*0170*/  FMNMX R0, R0, 0.20000000298023223877, PT ;  /* 0x3e4ccccd00007809 */ /* 0x000fe20003800000 */
[C---:B----4-:R-:W-:Y:S01]  /*0180*/  @!P0 FMUL R3, R2.reuse, R12 ;  /* 0x0000000c02038220 */ /* 0x050fe20000400000 */
[----:B------:R-:W-:Y:S01]  /*0190*/  @!P0 FMUL R2, R2, R13 ;  /* 0x0000000d02028220 */ /* 0x000fe20000400000 */
[----:B------:R-:W-:Y:S02]  /*01a0*/  @P0 IMAD.MOV.U32 R12, RZ, RZ, R4 ;  /* 0x000000ffff0c0224 */ /* 0x000fe400078e0004 */
[----:B------:R-:W-:Y:S02]  /*01b0*/  @P0 IMAD.MOV.U32 R13, RZ, RZ, R5 ;  /* 0x000000ffff0d0224 */ /* 0x000fe400078e0005 */
[-C--:B------:R-:W-:Y:S01]  /*01c0*/  @!P0 FFMA R12, R4, R14.reuse, R3 ;  /* 0x0000000e040c8223 */ /* 0x080fe20000000003 */
[----:B------:R-:W-:Y:S01]  /*01d0*/  @!P0 FFMA R13, R5, R14, R2 ;  /* 0x0000000e050d8223 */ /* 0x000fe20000000002 */
[----:B------:R-:W-:-:S03]  /*01e0*/  FMNMX R3, R0, 0.0010000000474974513054, !PT ;  /* 0x3a83126f00037809 */ /* 0x000fc60007800000 */
[----:B-1----:R-:W-:Y:S02]  /*01f0*/  FSEL R4, R4, R12, !P1 ;  /* 0x0000000c04047208 */ /* 0x002fe40004800000 */
        /* <DEDUP_REMOVED lines=8> */
[----:B-----5:R-:W-:Y:S01]  /*0280*/  FADD R0, R4, -R8 ;  /* 0x8000000804007221 */ /* 0x020fe20000000000 */
        /* <DEDUP_REMOVED lines=10> */
[----:B------:R-:W-:Y:S05]  /*0330*/  CALL.REL.NOINC `($__internal_1_$__cuda_sm3x_div_rn_noftz_f32_slowpath) ;  /* 0x0000000400147944 */ /* 0x000fea0003c00000 */
[----:B------:R-:W-:-:S07]  /*0340*/  IMAD.MOV.U32 R2, RZ, RZ, R0 ;  /* 0x000000ffff027224 */ /* 0x000fce00078e0000 */
.L_x_20:
[----:B------:R-:W0:Y:S01]  /*0350*/  MUFU.RCP R0, R3 ;  /* 0x0000000300007308 */ /* 0x000e220000001000 */
[----:B------:R-:W-:-:S07]  /*0360*/  FADD R10, R5, -R9 ;  /* 0x80000009050a7221 */ /* 0x000fce0000000000 */
[----:B------:R-:W1:Y:S01]  /*0370*/  FCHK P0, R10, R3 ;  /* 0x000000030a007302 */ /* 0x000e620000000000 */
[----:B0-----:R-:W-:-:S04]  /*0380*/  FFMA R11, -R3, R0, 1 ;  /* 0x3f800000030b7423 */ /* 0x001fc80000000100 */
[----:B------:R-:W-:-:S04]  /*0390*/  FFMA R0, R0, R11, R0 ;  /* 0x0000000b00007223 */ /* 0x000fc80000000000 */
[----:B------:R-:W-:-:S04]  /*03a0*/  FFMA R8, R0, R10, RZ ;  /* 0x0000000a00087223 */ /* 0x000fc800000000ff */
[----:B------:R-:W-:-:S04]  /*03b0*/  FFMA R9, -R3, R8, R10 ;  /* 0x0000000803097223 */ /* 0x000fc8000000010a */
[----:B------:R-:W-:Y:S01]  /*03c0*/  FFMA R8, R0, R9, R8 ;  /* 0x0000000900087223 */ /* 0x000fe20000000008 */
[----:B-1----:R-:W-:Y:S06]  /*03d0*/  @!P0 BRA `(.L_x_21) ;  /* 0x0000000000108947 */ /* 0x002fec0003800000 */
[----:B------:R-:W-:Y:S02]  /*03e0*/  MOV R0, R10 ;  /* 0x0000000a00007202 */ /* 0x000fe40000000f00 */
[----:B------:R-:W-:-:S07]  /*03f0*/  MOV R10, 0x410 ;  /* 0x00000410000a7802 */ /* 0x000fce0000000f00 */
[----:B------:R-:W-:Y:S05]  /*0400*/  CALL.REL.NOINC `($__internal_1_$__cuda_sm3x_div_rn_noftz_f32_slowpath) ;  /* 0x0000000000e07944 */ /* 0x000fea0003c00000 */
[----:B------:R-:W-:-:S07]  /*0410*/  IMAD.MOV.U32 R8, RZ, RZ, R0 ;  /* 0x000000ffff087224 */ /* 0x000fce00078e0000 */
.L_x_21:
[----:B------:R-:W-:Y:S01]  /*0420*/  FADD R10, R3, 0.029999999329447746277 ;  /* 0x3cf5c28f030a7421 */ /* 0x000fe20000000000 */
[----:B------:R-:W0:Y:S03]  /*0430*/  LDCU.U8 UR6, c[0x3][0x2d] ;  /* 0x00c005a0ff0677ac */ /* 0x000e260008000000 */
        /* <DEDUP_REMOVED lines=8> */
[----:B------:R-:W-:Y:S01]  /*04c0*/  IMAD.MOV.U32 R0, RZ, RZ, R3 ;  /* 0x000000ffff007224 */ /* 0x000fe200078e0003 */
[----:B------:R-:W-:Y:S02]  /*04d0*/  MOV R3, R10 ;  /* 0x0000000a00037202 */ /* 0x000fe40000000f00 */
[----:B------:R-:W-:-:S07]  /*04e0*/  MOV R10, 0x500 ;  /* 0x00000500000a7802 */ /* 0x000fce0000000f00 */
[----:B------:R-:W-:Y:S05]  /*04f0*/  CALL.REL.NOINC `($__internal_1_$__cuda_sm3x_div_rn_noftz_f32_slowpath) ;  /* 0x0000000000a47944 */ /* 0x000fea0003c00000 */
[----:B------:R-:W-:-:S07]  /*0500*/  IMAD.MOV.U32 R9, RZ, RZ, R0 ;  /* 0x000000ffff097224 */ /* 0x000fce00078e0000 */
.L_x_22:
[----:B------:R-:W0:Y:S01]  /*0510*/  LDC.64 R10, c[0x0][0x398] ;  /* 0x0000e600ff0a7b82 */ /* 0x000e220000000a00 */
[----:B------:R-:W1:Y:S01]  /*0520*/  LDCU.128 UR8, c[0x3][URZ] ;  /* 0x00c00000ff0877ac */ /* 0x000e620008000c00 */
[C---:B------:R-:W-:Y:S01]  /*0530*/  FADD R0, -R9.reuse, 1 ;  /* 0x3f80000009007421 */ /* 0x040fe20000000100 */
[----:B------:R-:W2:Y:S01]  /*0540*/  LDCU.64 UR12, c[0x3][0x10] ;  /* 0x00c00200ff0c77ac */ /* 0x000ea20008000a00 */
[----:B------:R-:W-:Y:S01]  /*0550*/  FMUL R3, R9, R2 ;  /* 0x0000000209037220 */ /* 0x000fe20000400000 */
[----:B------:R-:W3:Y:S01]  /*0560*/  LDCU UR7, c[0x3][0x24] ;  /* 0x00c00480ff0777ac */ /* 0x000ee20008000800 */
[----:B0-----:R-:W4:Y:S01]  /*0570*/  LDG.E.64 R12, desc[UR4][R10.64+0x10] ;  /* 0x000010040a0c7981 */ /* 0x001f22000c1e1b00 */
[----:B-1----:R-:W-:Y:S01]  /*0580*/  FMUL R15, R6, UR9 ;  /* 0x00000009060f7c20 */ /* 0x002fe20008400000 */
[----:B------:R-:W-:Y:S02]  /*0590*/  UISETP.NE.AND UP0, UPT, UR6, URZ, UPT ;  /* 0x000000ff0600728c */ /* 0x000fe4000bf05270 */
[----:B------:R0:W-:Y:S01]  /*05a0*/  STG.E.64 desc[UR4][R10.64], R4 ;  /* 0x000000040a007986 */ /* 0x0001e2000c101b04 */
[----:B------:R-:W-:Y:S01]  /*05b0*/  FFMA R15, R4, UR8, R15 ;  /* 0x00000008040f7c23 */ /* 0x000fe2000800000f */
[C---:B----4-:R-:W-:Y:S01]  /*05c0*/  FMUL R2, R0.reuse, R13 ;  /* 0x0000000d00027220 */ /* 0x050fe20000400000 */
[----:B------:R-:W-:Y:S01]  /*05d0*/  FFMA R12, R0, R12, R3 ;  /* 0x0000000c000c7223 */ /* 0x000fe20000000003 */
[----:B--2---:R-:W-:-:S02]  /*05e0*/  FMUL R0, R7, UR12 ;  /* 0x0000000c07007c20 */ /* 0x004fc40008400000 */
[----:B------:R-:W-:Y:S01]  /*05f0*/  FFMA R13, R9, R8, R2 ;  /* 0x00000008090d7223 */ /* 0x000fe20000000002 */
[----:B------:R-:W-:Y:S01]  /*0600*/  FFMA R15, R12, UR10, R15 ;  /* 0x0000000a0c0f7c23 */ /* 0x000fe2000800000f */
[----:B------:R-:W1:Y:S01]  /*0610*/  LDC.64 R8, c[0x0][0x388] ;  /* 0x0000e200ff087b82 */ /* 0x000e620000000a00 */
[----:B------:R-:W-:Y:S02]  /*0620*/  FFMA R0, R5, UR11, R0 ;  /* 0x0000000b05007c23 */ /* 0x000fe40008000000 */
[----:B------:R0:W-:Y:S01]  /*0630*/  STG.E.64 desc[UR4][R10.64+0x10], R12 ;  /* 0x0000100c0a007986 */ /* 0x0001e2000c101b04 */
[----:B---3--:R-:W-:Y:S01]  /*0640*/  FMNMX R15, R15, UR7, PT ;  /* 0x000000070f0f7c09 */ /* 0x008fe2000b800000 */
[----:B------:R-:W-:-:S03]  /*0650*/  FFMA R0, R13, UR13, R0 ;  /* 0x0000000d0d007c23 */ /* 0x000fc60008000000 */
[----:B------:R-:W2:Y:S01]  /*0660*/  LDC.64 R2, c[0x0][0x390] ;  /* 0x0000e400ff027b82 */ /* 0x000ea20000000a00 */
[----:B------:R-:W-:Y:S02]  /*0670*/  FMNMX R6, R15, -UR7, !PT ;  /* 0x800000070f067c09 */ /* 0x000fe4000f800000 */
[----:B------:R-:W-:-:S04]  /*0680*/  FMNMX R0, R0, UR7, PT ;  /* 0x0000000700007c09 */ /* 0x000fc8000b800000 */
[----:B------:R-:W-:Y:S01]  /*0690*/  FMNMX R7, R0, -UR7, !PT ;  /* 0x8000000700077c09 */ /* 0x000fe2000f800000 */
[----:B------:R-:W-:Y:S06]  /*06a0*/  BRA.U !UP0, `(.L_x_23) ;  /* 0x0000000108287547 */ /* 0x000fec000b800000 */
[----:B0-----:R-:W3:Y:S01]  /*06b0*/  LDG.E.64 R4, desc[UR4][R10.64+0x20] ;  /* 0x000020040a047981 */ /* 0x001ee2000c1e1b00 */
[----:B------:R-:W0:Y:S01]  /*06c0*/  LDC R15, c[0x3][0x28] ;  /* 0x00c00a00ff0f7b82 */ /* 0x000e220000000800 */
[----:B---3--:R-:W-:Y:S01]  /*06d0*/  FADD R12, R7, -R5 ;  /* 0x80000005070c7221 */ /* 0x008fe20000000000 */
[----:B------:R-:W-:-:S04]  /*06e0*/  FADD R0, R6, -R4 ;  /* 0x8000000406007221 */ /* 0x000fc80000000000 */
[-C--:B0-----:R-:W-:Y:S02]  /*06f0*/  FSETP.GT.AND P1, PT, |R12|, R15.reuse, PT ;  /* 0x0000000f0c00720b */ /* 0x081fe40003f24200 */
[----:B------:R-:W-:Y:S02]  /*0700*/  FSETP.GT.AND P0, PT, |R0|, R15, PT ;  /* 0x0000000f0000720b */ /* 0x000fe40003f04200 */
[----:B------:R-:W-:-:S09]  /*0710*/  LOP3.LUT R13, R15, 0x80000000, R0, 0xb8, !PT ;  /* 0x800000000f0d7812 */ /* 0x000fd200078eb800 */
[----:B------:R-:W-:Y:S02]  /*0720*/  @P1 LOP3.LUT R0, R15, 0x80000000, R12, 0xb8, !PT ;  /* 0x800000000f001812 */ /* 0x000fe400078eb80c */
[----:B------:R-:W-:-:S03]  /*0730*/  @P0 FADD R6, R4, R13 ;  /* 0x0000000d04060221 */ /* 0x000fc60000000000 */
[----:B------:R-:W-:-:S07]  /*0740*/  @P1 FADD R7, R5, R0 ;  /* 0x0000000005071221 */ /* 0x000fce0000000000 */
.L_x_23:
[----:B------:R-:W-:Y:S04]  /*0750*/  STG.E.64 desc[UR4][R10.64+0x20], R6 ;  /* 0x000020060a007986 */ /* 0x000fe8000c101b04 */
[----:B-1----:R-:W-:Y:S04]  /*0760*/  STG.E desc[UR4][R8.64], R6 ;  /* 0x0000000608007986 */ /* 0x002fe8000c101904 */
[----:B--2---:R-:W-:Y:S01]  /*0770*/  STG.E desc[UR4][R2.64], R7 ;  /* 0x0000000702007986 */ /* 0x004fe2000c101904 */
[----:B------:R-:W-:Y:S05]  /*0780*/  EXIT ;  /* 0x000000000000794d */ /* 0x000fea0003800000 */
        .weak           $__internal_1_$__cuda_sm3x_div_rn_noftz_f32_slowpath
        .type           $__internal_1_$__cuda_sm3x_div_rn_noftz_f32_slowpath,@function
        .size           $__internal_1_$__cuda_sm3x_div_rn_noftz_f32_slowpath,(.L_x_34 - $__internal_1_$__cuda_sm3x_div_rn_noftz_f32_slowpath)
$__internal_1_$__cuda_sm3x_div_rn_noftz_f32_slowpath:
[--C-:B------:R-:W-:Y:S01]  /*0790*/  SHF.R.U32.HI R12, RZ, 0x17, R3.reuse ;  /* 0x00000017ff0c7819 */ /* 0x100fe20000011603 */
[----:B------:R-:W-:Y:S01]  /*07a0*/  IMAD.MOV.U32 R13, RZ, RZ, R3 ;  /* 0x000000ffff0d7224 */ /* 0x000fe200078e0003 */
[----:B------:R-:W-:Y:S02]  /*07b0*/  SHF.R.U32.HI R11, RZ, 0x17, R0 ;  /* 0x00000017ff0b7819 */ /* 0x000fe40000011600 */
        /* <DEDUP_REMOVED lines=29> */
[----:B------:R-:W-:Y:S01]  /*0990*/  @!P1 FFMA R13, R3, 1.84467440737095516160e+19, RZ ;  /* 0x5f800000030d9823 */ /* 0x000fe200000000ff */
[----:B------:R-:W-:-:S07]  /*09a0*/  @!P1 VIADD R11, R11, 0x40 ;  /* 0x000000400b0b9836 */ /* 0x000fce0000000000 */
.L_x_24:
[----:B------:R-:W-:-:S04]  /*09b0*/  LEA R14, R12, 0xc0800000, 0x17 ;  /* 0xc08000000c0e7811 */ /* 0x000fc800078eb8ff */
[----:B------:R-:W-:Y:S01]  /*09c0*/  IADD3 R14, PT, PT, -R14, R13, RZ ;  /* 0x0000000d0e0e7210 */ /* 0x000fe20007ffe1ff */
[----:B------:R-:W-:-:S03]  /*09d0*/  VIADD R13, R16, 0xffffff81 ;  /* 0xffffff81100d7836 */ /* 0x000fc60000000000 */
[----:B------:R0:W1:Y:S01]  /*09e0*/  MUFU.RCP R15, R14 ;  /* 0x0000000e000f7308 */ /* 0x0000620000001000 */
[----:B------:R-:W-:Y:S01]  /*09f0*/  FADD.FTZ R17, -R14, -RZ ;  /* 0x800000ff0e117221 */ /* 0x000fe20000010100 */
[C---:B------:R-:W-:Y:S01]  /*0a00*/  IMAD R0, R13.reuse, -0x800000, R0 ;  /* 0xff8000000d007824 */ /* 0x040fe200078e0200 */
[----:B0-----:R-:W-:-:S05]  /*0a10*/  IADD3 R14, PT, PT, R13, 0x7f, -R12 ;  /* 0x0000007f0d0e7810 */ /* 0x001fca0007ffe80c */
[----:B------:R-:W-:Y:S02]  /*0a20*/  IMAD.IADD R11, R14, 0x1, R11 ;  /* 0x000000010e0b7824 */ /* 0x000fe400078e020b */
[----:B-1----:R-:W-:-:S04]  /*0a30*/  FFMA R16, R15, R17, 1 ;  /* 0x3f8000000f107423 */ /* 0x002fc80000000011 */
        /* <DEDUP_REMOVED lines=19> */
[CCC-:B------:R-:W-:Y:S01]  /*0b70*/  FFMA.RZ R11, R18.reuse, R16.reuse, R15.reuse ;  /* 0x00000010120b7223 */ /* 0x1c0fe2000000c00f */
[C---:B------:R-:W-:Y:S02]  /*0b80*/  VIADD R14, R17.reuse, 0x20 ;  /* 0x00000020110e7836 */ /* 0x040fe40000000000 */
[CCC-:B------:R-:W-:Y:S01]  /*0b90*/  FFMA.RM R12, R18.reuse, R16.reuse, R15.reuse ;  /* 0x00000010120c7223 */ /* 0x1c0fe2000000400f */
[----:B------:R-:W-:Y:S02]  /*0ba0*/  ISETP.NE.AND P2, PT, R17, RZ, PT ;  /* 0x000000ff1100720c */ /* 0x000fe40003f45270 */
[----:B------:R-:W-:Y:S01]  /*0bb0*/  LOP3.LUT R13, R11, 0x7fffff, RZ, 0xc0, !PT ;  /* 0x007fffff0b0d7812 */ /* 0x000fe200078ec0ff */
[----:B------:R-:W-:Y:S01]  /*0bc0*/  FFMA.RP R11, R18, R16, R15 ;  /* 0x00000010120b7223 */ /* 0x000fe2000000800f */
[----:B------:R-:W-:Y:S02]  /*0bd0*/  ISETP.NE.AND P1, PT, R17, RZ, PT ;  /* 0x000000ff1100720c */ /* 0x000fe40003f25270 */
[----:B------:R-:W-:-:S02]  /*0be0*/  LOP3.LUT R13, R13, 0x800000, RZ, 0xfc, !PT ;  /* 0x008000000d0d7812 */ /* 0x000fc400078efcff */
[----:B------:R-:W-:Y:S02]  /*0bf0*/  IADD3 R15, PT, PT, -R17, RZ, RZ ;  /* 0x000000ff110f7210 */ /* 0x000fe40007ffe1ff */
[----:B------:R-:W-:Y:S02]  /*0c00*/  SHF.L.U32 R14, R13, R14, RZ ;  /* 0x0000000e0d0e7219 */ /* 0x000fe400000006ff */
[----:B------:R-:W-:Y:S02]  /*0c10*/  FSETP.NEU.FTZ.AND P0, PT, R11, R12, PT ;  /* 0x0000000c0b00720b */ /* 0x000fe40003f1d000 */
[----:B------:R-:W-:Y:S02]  /*0c20*/  SEL R12, R15, RZ, P2 ;  /* 0x000000ff0f0c7207 */ /* 0x000fe40001000000 */
[----:B------:R-:W-:Y:S02]  /*0c30*/  ISETP.NE.AND P1, PT, R14, RZ, P1 ;  /* 0x000000ff0e00720c */ /* 0x000fe40000f25270 */
[----:B------:R-:W-:-:S02]  /*0c40*/  SHF.R.U32.HI R12, RZ, R12, R13 ;  /* 0x0000000cff0c7219 */ /* 0x000fc4000001160d */
[----:B------:R-:W-:Y:S02]  /*0c50*/  PLOP3.LUT P0, PT, P0, P1, PT, 0xf8, 0x8f ;  /* 0x00000000008f781c */ /* 0x000fe40000703f70 */
[----:B------:R-:W-:Y:S02]  /*0c60*/  SHF.R.U32.HI R14, RZ, 0x1, R12 ;  /* 0x00000001ff0e7819 */ /* 0x000fe4000001160c */
[----:B------:R-:W-:-:S04]  /*0c70*/  SEL R11, RZ, 0x1, !P0 ;  /* 0x00000001ff0b7807 */ /* 0x000fc80004000000 */
[----:B------:R-:W-:-:S04]  /*0c80*/  LOP3.LUT R11, R11, 0x1, R14, 0xf8, !PT ;  /* 0x000000010b0b7812 */ /* 0x000fc800078ef80e */
[----:B------:R-:W-:-:S05]  /*0c90*/  LOP3.LUT R11, R11, R12, RZ, 0xc0, !PT ;  /* 0x0000000c0b0b7212 */ /* 0x000fca00078ec0ff */
[----:B------:R-:W-:-:S05]  /*0ca0*/  IMAD.IADD R11, R14, 0x1, R11 ;  /* 0x000000010e0b7824 */ /* 0x000fca00078e020b */
[----:B------:R-:W-:Y:S01]  /*0cb0*/  LOP3.LUT R0, R11, R0, RZ, 0xfc, !PT ;  /* 0x000000000b007212 */ /* 0x000fe200078efcff */
[----:B------:R-:W-:Y:S06]  /*0cc0*/  BRA `(.L_x_31) ;  /* 0x0000000000347947 */ /* 0x000fec0003800000 */
.L_x_30:
[----:B------:R-:W-:-:S04]  /*0cd0*/  LOP3.LUT R0, R0, 0x80000000, RZ, 0xc0, !PT ;  /* 0x8000000000007812 */ /* 0x000fc800078ec0ff */
[----:B------:R-:W-:Y:S01]  /*0ce0*/  LOP3.LUT R0, R0, 0x7f800000, RZ, 0xfc, !PT ;  /* 0x7f80000000007812 */ /* 0x000fe200078efcff */
[----:B------:R-:W-:Y:S06]  /*0cf0*/  BRA `(.L_x_31) ;  /* 0x0000000000287947 */ /* 0x000fec0003800000 */
.L_x_29:
[----:B------:R-:W-:Y:S01]  /*0d00*/  IMAD R0, R11, 0x800000, R0 ;  /* 0x008000000b007824 */ /* 0x000fe200078e0200 */
[----:B------:R-:W-:Y:S06]  /*0d10*/  BRA `(.L_x_31) ;  /* 0x0000000000207947 */ /* 0x000fec0003800000 */
.L_x_28:
[----:B------:R-:W-:-:S04]  /*0d20*/  LOP3.LUT R0, R13, 0x80000000, R0, 0x48, !PT ;  /* 0x800000000d007812 */ /* 0x000fc800078e4800 */
[----:B------:R-:W-:Y:S01]  /*0d30*/  LOP3.LUT R0, R0, 0x7f800000, RZ, 0xfc, !PT ;  /* 0x7f80000000007812 */ /* 0x000fe200078efcff */
[----:B------:R-:W-:Y:S06]  /*0d40*/  BRA `(.L_x_31) ;  /* 0x0000000000147947 */ /* 0x000fec0003800000 */
.L_x_27:
[----:B------:R-:W-:Y:S01]  /*0d50*/  LOP3.LUT R0, R13, 0x80000000, R0, 0x48, !PT ;  /* 0x800000000d007812 */ /* 0x000fe200078e4800 */
[----:B------:R-:W-:Y:S06]  /*0d60*/  BRA `(.L_x_31) ;  /* 0x00000000000c7947 */ /* 0x000fec0003800000 */
.L_x_26:
[----:B------:R-:W0:Y:S01]  /*0d70*/  MUFU.RSQ R0, -QNAN ;  /* 0xffc0000000007908 */ /* 0x000e220000001400 */
[----:B------:R-:W-:Y:S05]  /*0d80*/  BRA `(.L_x_31) ;  /* 0x0000000000047947 */ /* 0x000fea0003800000 */
.L_x_25:
[----:B------:R-:W-:-:S07]  /*0d90*/  FADD.FTZ R0, R0, R3 ;  /* 0x0000000300007221 */ /* 0x000fce0000010000 */
.L_x_31:
[----:B------:R-:W-:-:S04]  /*0da0*/  HFMA2 R11, -RZ, RZ, 0, 0 ;  /* 0x00000000ff0b7431 */ /* 0x000fc800000001ff */
[----:B0-----:R-:W-:Y:S05]  /*0db0*/  RET.REL.NODEC R10 `(_Z18pidCalculateKernelffPfS_P8PIDStatef) ;  /* 0xfffffff00a907950 */ /* 0x001fea0003c3ffff */
.L_x_32:
        /* <DEDUP_REMOVED lines=12> */
.L_x_34:


//--------------------- .nv.shared.reserved.0     --------------------------
	.section	.nv.shared.reserved.0,"aw",@nobits
	.weak		__nv_reservedSMEM_offset_0_alias
	.size		__nv_reservedSMEM_offset_0_alias, 0, 64
	.other		__nv_reservedSMEM_offset_0_alias,@"STO_CUDA_RESERVED_SHARED STV_DEFAULT"
__nv_reservedSMEM_offset_0_alias:
	.zero		0
	.zero		64


//--------------------- .nv.constant0._Z14pidResetKernelP8PIDState --------------------------
	.section	.nv.constant0._Z14pidResetKernelP8PIDState,"a",@progbits
	.sectionflags	@""
	.align	4
.nv.constant0._Z14pidResetKernelP8PIDState:
	.zero		904


//--------------------- .nv.constant0._Z23pidCalculateBatchKernelPfS_S_S_P8PIDStatefi --------------------------
	.section	.nv.constant0._Z23pidCalculateBatchKernelPfS_S_S_P8PIDStatefi,"a",@progbits
	.sectionflags	@""
	.align	4
.nv.constant0._Z23pidCalculateBatchKernelPfS_S_S_P8PIDStatefi:
	.zero		944


//--------------------- .nv.constant0._Z18pidCalculateKernelffPfS_P8PIDStatef --------------------------
	.section	.nv.constant0._Z18pidCalculateKernelffPfS_P8PIDStatef,"a",@progbits
	.sectionflags	@""
	.align	4
.nv.constant0._Z18pidCalculateKernelffPfS_P8PIDStatef:
	.zero		932


//--------------------- SYMBOLS --------------------------

	.type		.nv.reservedSmem.offset0,@object
	.size		.nv.reservedSmem.offset0,0x4
